	.headerflags	@"EF_CUDA_TEXMODE_UNIFIED EF_CUDA_64BIT_ADDRESS EF_CUDA_SM80 EF_CUDA_VIRTUAL_SM(EF_CUDA_SM80)"
	.elftype	@"ET_EXEC"


//--------------------- .nv.info                  --------------------------
	.section	.nv.info,"",@"SHT_CUDA_INFO"
	.align	4


	//----- nvinfo : EIATTR_REGCOUNT
	.align		4
        /*0000*/ 	.byte	0x04, 0x2f
        /*0002*/ 	.short	(.L_1 - .L_0)
	.align		4
.L_0:
        /*0004*/ 	.word	index@(matmul_kernel_01234567891011)
        /*0008*/ 	.word	0x000000d8


	//----- nvinfo : EIATTR_MAX_STACK_SIZE
	.align		4
.L_1:
        /*000c*/ 	.byte	0x04, 0x23
        /*000e*/ 	.short	(.L_3 - .L_2)
	.align		4
.L_2:
        /*0010*/ 	.word	index@(matmul_kernel_01234567891011)
        /*0014*/ 	.word	0x00000000


	//----- nvinfo : EIATTR_MIN_STACK_SIZE
	.align		4
.L_3:
        /*0018*/ 	.byte	0x04, 0x12
        /*001a*/ 	.short	(.L_5 - .L_4)
	.align		4
.L_4:
        /*001c*/ 	.word	index@(matmul_kernel_01234567891011)
        /*0020*/ 	.word	0x00000000


	//----- nvinfo : EIATTR_FRAME_SIZE
	.align		4
.L_5:
        /*0024*/ 	.byte	0x04, 0x11
        /*0026*/ 	.short	(.L_7 - .L_6)
	.align		4
.L_6:
        /*0028*/ 	.word	index@(matmul_kernel_01234567891011)
        /*002c*/ 	.word	0x00000000
.L_7:


//--------------------- .nv.info.matmul_kernel_01234567891011 --------------------------
	.section	.nv.info.matmul_kernel_01234567891011,"",@"SHT_CUDA_INFO"
	.align	4


	//----- nvinfo : EIATTR_CUDA_API_VERSION
	.align		4
        /*0000*/ 	.byte	0x04, 0x37
        /*0002*/ 	.short	(.L_9 - .L_8)
.L_8:
        /*0004*/ 	.word	0x00000079


	//----- nvinfo : EIATTR_SW2861232_WAR
	.align		4
.L_9:
        /*0008*/ 	.byte	0x01, 0x35
	.zero		2


	//----- nvinfo : EIATTR_PARAM_CBANK
	.align		4
        /*000c*/ 	.byte	0x04, 0x0a
        /*000e*/ 	.short	(.L_11 - .L_10)
	.align		4
.L_10:
        /*0010*/ 	.word	index@(.nv.constant0.matmul_kernel_01234567891011)
        /*0014*/ 	.short	0x0160
        /*0016*/ 	.short	0x003c


	//----- nvinfo : EIATTR_CBANK_PARAM_SIZE
	.align		4
.L_11:
        /*0018*/ 	.byte	0x03, 0x19
        /*001a*/ 	.short	0x003c


	//----- nvinfo : EIATTR_KPARAM_INFO
	.align		4
        /*001c*/ 	.byte	0x04, 0x17
        /*001e*/ 	.short	(.L_13 - .L_12)
.L_12:
        /*0020*/ 	.word	0x00000000
        /*0024*/ 	.short	0x000b
        /*0026*/ 	.short	0x0038
        /*0028*/ 	.byte	0x00, 0xf0, 0x11, 0x00


	//----- nvinfo : EIATTR_KPARAM_INFO
	.align		4
.L_13:
        /*002c*/ 	.byte	0x04, 0x17
        /*002e*/ 	.short	(.L_15 - .L_14)
.L_14:
        /*0030*/ 	.word	0x00000000
        /*0034*/ 	.short	0x000a
        /*0036*/ 	.short	0x0034
        /*0038*/ 	.byte	0x00, 0xf0, 0x11, 0x00


	//----- nvinfo : EIATTR_KPARAM_INFO
	.align		4
.L_15:
        /*003c*/ 	.byte	0x04, 0x17
        /*003e*/ 	.short	(.L_17 - .L_16)
.L_16:
        /*0040*/ 	.word	0x00000000
        /*0044*/ 	.short	0x0009
        /*0046*/ 	.short	0x0030
        /*0048*/ 	.byte	0x00, 0xf0, 0x11, 0x00


	//----- nvinfo : EIATTR_KPARAM_INFO
	.align		4
.L_17:
        /*004c*/ 	.byte	0x04, 0x17
        /*004e*/ 	.short	(.L_19 - .L_18)
.L_18:
        /*0050*/ 	.word	0x00000000
        /*0054*/ 	.short	0x0008
        /*0056*/ 	.short	0x002c
        /*0058*/ 	.byte	0x00, 0xf0, 0x11, 0x00


	//----- nvinfo : EIATTR_KPARAM_INFO
	.align		4
.L_19:
        /*005c*/ 	.byte	0x04, 0x17
        /*005e*/ 	.short	(.L_21 - .L_20)
.L_20:
        /*0060*/ 	.word	0x00000000
        /*0064*/ 	.short	0x0007
        /*0066*/ 	.short	0x0028
        /*0068*/ 	.byte	0x00, 0xf0, 0x11, 0x00


	//----- nvinfo : EIATTR_KPARAM_INFO
	.align		4
.L_21:
        /*006c*/ 	.byte	0x04, 0x17
        /*006e*/ 	.short	(.L_23 - .L_22)
.L_22:
        /*0070*/ 	.word	0x00000000
        /*0074*/ 	.short	0x0006
        /*0076*/ 	.short	0x0024
        /*0078*/ 	.byte	0x00, 0xf0, 0x11, 0x00


	//----- nvinfo : EIATTR_KPARAM_INFO
	.align		4
.L_23:
        /*007c*/ 	.byte	0x04, 0x17
        /*007e*/ 	.short	(.L_25 - .L_24)
.L_24:
        /*0080*/ 	.word	0x00000000
        /*0084*/ 	.short	0x0005
        /*0086*/ 	.short	0x0020
        /*0088*/ 	.byte	0x00, 0xf0, 0x11, 0x00


	//----- nvinfo : EIATTR_KPARAM_INFO
	.align		4
.L_25:
        /*008c*/ 	.byte	0x04, 0x17
        /*008e*/ 	.short	(.L_27 - .L_26)
.L_26:
        /*0090*/ 	.word	0x00000000
        /*0094*/ 	.short	0x0004
        /*0096*/ 	.short	0x001c
        /*0098*/ 	.byte	0x00, 0xf0, 0x11, 0x00


	//----- nvinfo : EIATTR_KPARAM_INFO
	.align		4
.L_27:
        /*009c*/ 	.byte	0x04, 0x17
        /*009e*/ 	.short	(.L_29 - .L_28)
.L_28:
        /*00a0*/ 	.word	0x00000000
        /*00a4*/ 	.short	0x0003
        /*00a6*/ 	.short	0x0018
        /*00a8*/ 	.byte	0x00, 0xf0, 0x11, 0x00


	//----- nvinfo : EIATTR_KPARAM_INFO
	.align		4
.L_29:
        /*00ac*/ 	.byte	0x04, 0x17
        /*00ae*/ 	.short	(.L_31 - .L_30)
.L_30:
        /*00b0*/ 	.word	0x00000000
        /*00b4*/ 	.short	0x0002
        /*00b6*/ 	.short	0x0010
        /*00b8*/ 	.byte	0x00, 0xf0, 0x21, 0x00


	//----- nvinfo : EIATTR_KPARAM_INFO
	.align		4
.L_31:
        /*00bc*/ 	.byte	0x04, 0x17
        /*00be*/ 	.short	(.L_33 - .L_32)
.L_32:
        /*00c0*/ 	.word	0x00000000
        /*00c4*/ 	.short	0x0001
        /*00c6*/ 	.short	0x0008
        /*00c8*/ 	.byte	0x00, 0xf0, 0x21, 0x00


	//----- nvinfo : EIATTR_KPARAM_INFO
	.align		4
.L_33:
        /*00cc*/ 	.byte	0x04, 0x17
        /*00ce*/ 	.short	(.L_35 - .L_34)
.L_34:
        /*00d0*/ 	.word	0x00000000
        /*00d4*/ 	.short	0x0000
        /*00d6*/ 	.short	0x0000
        /*00d8*/ 	.byte	0x00, 0xf0, 0x21, 0x00


	//----- nvinfo : EIATTR_MAXREG_COUNT
	.align		4
.L_35:
        /*00dc*/ 	.byte	0x03, 0x1b
        /*00de*/ 	.short	0x00ff


	//----- nvinfo : EIATTR_EXIT_INSTR_OFFSETS
	.align		4
        /*00e0*/ 	.byte	0x04, 0x1c
        /*00e2*/ 	.short	(.L_37 - .L_36)


	//   ....[0]....
.L_36:
        /*00e4*/ 	.word	0x00006420


	//   ....[1]....
        /*00e8*/ 	.word	0x00006450


	//----- nvinfo : EIATTR_MAX_THREADS
	.align		4
.L_37:
        /*00ec*/ 	.byte	0x04, 0x05
        /*00ee*/ 	.short	(.L_39 - .L_38)
.L_38:
        /*00f0*/ 	.word	0x00000080
        /*00f4*/ 	.word	0x00000001
        /*00f8*/ 	.word	0x00000001
.L_39:


//--------------------- .nv.constant0.matmul_kernel_01234567891011 --------------------------
	.section	.nv.constant0.matmul_kernel_01234567891011,"a",@progbits
	.align	4
.nv.constant0.matmul_kernel_01234567891011:
	.zero		412


//--------------------- .text.matmul_kernel_01234567891011 --------------------------
	.section	.text.matmul_kernel_01234567891011,"ax",@progbits
	.sectionflags	@"SHF_BARRIERS=1"
	.sectioninfo	@"SHI_REGISTERS=216"
	.align	128
        .global         matmul_kernel_01234567891011
        .type           matmul_kernel_01234567891011,@function
        .size           matmul_kernel_01234567891011,(.L_x_4 - matmul_kernel_01234567891011)
        .other          matmul_kernel_01234567891011,@"STO_CUDA_ENTRY STV_DEFAULT"
matmul_kernel_01234567891011:
.text.matmul_kernel_01234567891011:
[----:B------:R-:W-:-:S02]  /*0000*/  IMAD.MOV.U32 R1, RZ, RZ, c[0x0][0x28] ;  /* 0x00000a00ff017624 */ /* 0x000fc400078e00ff */
[----:B------:R-:W-:Y:S01]  /*0010*/  IMAD.MOV.U32 R0, RZ, RZ, c[0x0][0x17c] ;  /* 0x00005f00ff007624 */ /* 0x000fe200078e00ff */
[----:B------:R-:W0:Y:S01]  /*0020*/  S2R R5, SR_CTAID.X ;  /* 0x0000000000057919 */ /* 0x000e220000002500 */
[----:B------:R-:W-:Y:S02]  /*0030*/  ULDC UR5, c[0x0][0x180] ;  /* 0x0000600000057ab9 */ /* 0x000fe40000000800 */
[----:B------:R-:W-:Y:S01]  /*0040*/  ULDC.64 UR6, c[0x0][0x118] ;  /* 0x0000460000067ab9 */ /* 0x000fe20000000a00 */
[----:B------:R-:W-:Y:S01]  /*0050*/  IADD3 R0, R0, 0x7f, RZ ;  /* 0x0000007f00007810 */ /* 0x000fe20007ffe0ff */
[----:B------:R-:W1:Y:S03]  /*0060*/  S2R R156, SR_TID.X ;  /* 0x00000000009c7919 */ /* 0x000e660000002100 */
[----:B------:R-:W-:-:S04]  /*0070*/  SHF.R.S32.HI R3, RZ, 0x1f, R0 ;  /* 0x0000001fff037819 */ /* 0x000fc80000011400 */
[----:B------:R-:W-:-:S04]  /*0080*/  LEA.HI R3, R3, R0, RZ, 0x7 ;  /* 0x0000000003037211 */ /* 0x000fc800078f38ff */
[----:B------:R-:W-:-:S05]  /*0090*/  SHF.R.S32.HI R3, RZ, 0x7, R3 ;  /* 0x00000007ff037819 */ /* 0x000fca0000011403 */
[----:B------:R-:W-:Y:S01]  /*00a0*/  IMAD.SHL.U32 R4, R3, 0x8, RZ ;  /* 0x0000000803047824 */ /* 0x000fe200078e00ff */
[----:B0-----:R-:W-:-:S04]  /*00b0*/  IABS R8, R5 ;  /* 0x0000000500087213 */ /* 0x001fc80000000000 */
[-C--:B------:R-:W-:Y:S02]  /*00c0*/  IABS R7, R4.reuse ;  /* 0x0000000400077213 */ /* 0x080fe40000000000 */
[----:B------:R-:W-:Y:S02]  /*00d0*/  IABS R10, R4 ;  /* 0x00000004000a7213 */ /* 0x000fe40000000000 */
[----:B------:R-:W0:Y:S01]  /*00e0*/  I2F.RP R0, R7 ;  /* 0x0000000700007306 */ /* 0x000e220000209400 */
[C---:B-1----:R-:W-:Y:S02]  /*00f0*/  LOP3.LUT R195, R156.reuse, 0x3f, RZ, 0xc0, !PT ;  /* 0x0000003f9cc37812 */ /* 0x042fe400078ec0ff */
[--C-:B------:R-:W-:Y:S02]  /*0100*/  SHF.R.U32.HI R196, RZ, 0x5, R156.reuse ;  /* 0x00000005ffc47819 */ /* 0x100fe4000001169c */
[----:B------:R-:W-:Y:S02]  /*0110*/  LOP3.LUT R197, R156, 0x1f, RZ, 0xc0, !PT ;  /* 0x0000001f9cc57812 */ /* 0x000fe400078ec0ff */
[----:B------:R-:W-:-:S02]  /*0120*/  SHF.R.U32.HI R194, RZ, 0x6, R156 ;  /* 0x00000006ffc27819 */ /* 0x000fc4000001169c */
[----:B------:R-:W-:Y:S01]  /*0130*/  SGXT.U32 R196, R196, 0x1 ;  /* 0x00000001c4c4781a */ /* 0x000fe20000000000 */
[----:B0-----:R-:W0:Y:S02]  /*0140*/  MUFU.RCP R0, R0 ;  /* 0x0000000000007308 */ /* 0x001e240000001000 */
[----:B0-----:R-:W-:Y:S01]  /*0150*/  IADD3 R2, R0, 0xffffffe, RZ ;  /* 0x0ffffffe00027810 */ /* 0x001fe20007ffe0ff */
[----:B------:R-:W-:-:S05]  /*0160*/  IMAD.MOV R0, RZ, RZ, -R10 ;  /* 0x000000ffff007224 */ /* 0x000fca00078e0a0a */
[----:B------:R0:W1:Y:S02]  /*0170*/  F2I.FTZ.U32.TRUNC.NTZ R3, R2 ;  /* 0x0000000200037305 */ /* 0x000064000021f000 */
[----:B0-----:R-:W-:Y:S02]  /*0180*/  IMAD.MOV.U32 R2, RZ, RZ, RZ ;  /* 0x000000ffff027224 */ /* 0x001fe400078e00ff */
[----:B-1----:R-:W-:-:S04]  /*0190*/  IMAD.MOV R6, RZ, RZ, -R3 ;  /* 0x000000ffff067224 */ /* 0x002fc800078e0a03 */
[----:B------:R-:W-:Y:S02]  /*01a0*/  IMAD R9, R6, R7, RZ ;  /* 0x0000000706097224 */ /* 0x000fe400078e02ff */
[----:B------:R-:W-:Y:S02]  /*01b0*/  IMAD.MOV.U32 R6, RZ, RZ, R8 ;  /* 0x000000ffff067224 */ /* 0x000fe400078e0008 */
[----:B------:R-:W-:-:S06]  /*01c0*/  IMAD.HI.U32 R3, R3, R9, R2 ;  /* 0x0000000903037227 */ /* 0x000fcc00078e0002 */
[----:B------:R-:W-:-:S04]  /*01d0*/  IMAD.HI.U32 R3, R3, R6, RZ ;  /* 0x0000000603037227 */ /* 0x000fc800078e00ff */
[----:B------:R-:W-:-:S05]  /*01e0*/  IMAD R0, R3, R0, R6 ;  /* 0x0000000003007224 */ /* 0x000fca00078e0206 */
[----:B------:R-:W-:-:S13]  /*01f0*/  ISETP.GT.U32.AND P1, PT, R7, R0, PT ;  /* 0x000000000700720c */ /* 0x000fda0003f24070 */
[----:B------:R-:W-:Y:S01]  /*0200*/  @!P1 IMAD.IADD R0, R0, 0x1, -R7 ;  /* 0x0000000100009824 */ /* 0x000fe200078e0a07 */
[----:B------:R-:W-:Y:S02]  /*0210*/  @!P1 IADD3 R3, R3, 0x1, RZ ;  /* 0x0000000103039810 */ /* 0x000fe40007ffe0ff */
[----:B------:R-:W-:Y:S02]  /*0220*/  ISETP.NE.AND P1, PT, R4, RZ, PT ;  /* 0x000000ff0400720c */ /* 0x000fe40003f25270 */
[----:B------:R-:W-:Y:S02]  /*0230*/  ISETP.GE.U32.AND P0, PT, R0, R7, PT ;  /* 0x000000070000720c */ /* 0x000fe40003f06070 */
[----:B------:R-:W-:-:S04]  /*0240*/  LOP3.LUT R0, R5, R4, RZ, 0x3c, !PT ;  /* 0x0000000405007212 */ /* 0x000fc800078e3cff */
[----:B------:R-:W-:Y:S01]  /*0250*/  ISETP.GE.AND P2, PT, R0, RZ, PT ;  /* 0x000000ff0000720c */ /* 0x000fe20003f46270 */
[----:B------:R-:W-:-:S05]  /*0260*/  IMAD.MOV.U32 R0, RZ, RZ, c[0x0][0x178] ;  /* 0x00005e00ff007624 */ /* 0x000fca00078e00ff */
[----:B------:R-:W-:Y:S02]  /*0270*/  IADD3 R0, R0, 0x3f, RZ ;  /* 0x0000003f00007810 */ /* 0x000fe40007ffe0ff */
[----:B------:R-:W-:-:S05]  /*0280*/  @P0 IADD3 R3, R3, 0x1, RZ ;  /* 0x0000000103030810 */ /* 0x000fca0007ffe0ff */
[----:B------:R-:W-:Y:S01]  /*0290*/  IMAD.MOV.U32 R8, RZ, RZ, R3 ;  /* 0x000000ffff087224 */ /* 0x000fe200078e0003 */
[----:B------:R-:W-:-:S03]  /*02a0*/  SHF.R.S32.HI R3, RZ, 0x1f, R0 ;  /* 0x0000001fff037819 */ /* 0x000fc60000011400 */
[----:B------:R-:W-:Y:S01]  /*02b0*/  @!P2 IMAD.MOV R8, RZ, RZ, -R8 ;  /* 0x000000ffff08a224 */ /* 0x000fe200078e0a08 */
[----:B------:R-:W-:Y:S02]  /*02c0*/  @!P1 LOP3.LUT R8, RZ, R4, RZ, 0x33, !PT ;  /* 0x00000004ff089212 */ /* 0x000fe400078e33ff */
[----:B------:R-:W-:Y:S02]  /*02d0*/  LEA.HI R3, R3, R0, RZ, 0x6 ;  /* 0x0000000003037211 */ /* 0x000fe400078f30ff */
[----:B------:R-:W-:Y:S01]  /*02e0*/  ISETP.GE.AND P2, PT, R5, RZ, PT ;  /* 0x000000ff0500720c */ /* 0x000fe20003f46270 */
[----:B------:R-:W-:Y:S02]  /*02f0*/  IMAD.SHL.U32 R10, R8, 0x8, RZ ;  /* 0x00000008080a7824 */ /* 0x000fe400078e00ff */
[----:B------:R-:W-:-:S03]  /*0300*/  IMAD.MOV R8, RZ, RZ, -R8 ;  /* 0x000000ffff087224 */ /* 0x000fc600078e0a08 */
[----:B------:R-:W-:Y:S01]  /*0310*/  LEA.HI.SX32 R3, R3, -R10, 0x1a ;  /* 0x8000000a03037211 */ /* 0x000fe200078fd2ff */
[----:B------:R-:W-:-:S03]  /*0320*/  IMAD R4, R4, R8, R5 ;  /* 0x0000000804047224 */ /* 0x000fc600078e0205 */
[----:B------:R-:W-:-:S04]  /*0330*/  IMNMX R11, R3, 0x8, PT ;  /* 0x00000008030b7817 */ /* 0x000fc80003800200 */
[-C--:B------:R-:W-:Y:S02]  /*0340*/  IABS R7, R11.reuse ;  /* 0x0000000b00077213 */ /* 0x080fe40000000000 */
[----:B------:R-:W-:Y:S02]  /*0350*/  IABS R8, R11 ;  /* 0x0000000b00087213 */ /* 0x000fe40000000000 */
[----:B------:R-:W0:Y:S08]  /*0360*/  I2F.RP R0, R7 ;  /* 0x0000000700007306 */ /* 0x000e300000209400 */
[----:B0-----:R-:W0:Y:S02]  /*0370*/  MUFU.RCP R0, R0 ;  /* 0x0000000000007308 */ /* 0x001e240000001000 */
[----:B0-----:R-:W-:-:S06]  /*0380*/  IADD3 R2, R0, 0xffffffe, RZ ;  /* 0x0ffffffe00027810 */ /* 0x001fcc0007ffe0ff */
[----:B------:R0:W1:Y:S02]  /*0390*/  F2I.FTZ.U32.TRUNC.NTZ R3, R2 ;  /* 0x0000000200037305 */ /* 0x000064000021f000 */
[----:B0-----:R-:W-:Y:S02]  /*03a0*/  IMAD.MOV.U32 R2, RZ, RZ, RZ ;  /* 0x000000ffff027224 */ /* 0x001fe400078e00ff */
[----:B-1----:R-:W-:-:S04]  /*03b0*/  IMAD.MOV R12, RZ, RZ, -R3 ;  /* 0x000000ffff0c7224 */ /* 0x002fc800078e0a03 */
[----:B------:R-:W-:Y:S01]  /*03c0*/  IMAD R9, R12, R7, RZ ;  /* 0x000000070c097224 */ /* 0x000fe200078e02ff */
[----:B------:R-:W-:Y:S02]  /*03d0*/  IABS R12, R4 ;  /* 0x00000004000c7213 */ /* 0x000fe40000000000 */
[----:B------:R-:W-:Y:S01]  /*03e0*/  LOP3.LUT R4, R4, R11, RZ, 0x3c, !PT ;  /* 0x0000000b04047212 */ /* 0x000fe200078e3cff */
[----:B------:R-:W-:-:S03]  /*03f0*/  IMAD.HI.U32 R3, R3, R9, R2 ;  /* 0x0000000903037227 */ /* 0x000fc600078e0002 */
[----:B------:R-:W-:Y:S01]  /*0400*/  ISETP.GE.AND P4, PT, R4, RZ, PT ;  /* 0x000000ff0400720c */ /* 0x000fe20003f86270 */
[----:B------:R-:W-:Y:S02]  /*0410*/  IMAD.MOV.U32 R2, RZ, RZ, R12 ;  /* 0x000000ffff027224 */ /* 0x000fe400078e000c */
[----:B------:R-:W-:-:S04]  /*0420*/  IMAD.HI.U32 R0, R3, R6, RZ ;  /* 0x0000000603007227 */ /* 0x000fc800078e00ff */
[----:B------:R-:W-:Y:S02]  /*0430*/  IMAD.MOV R9, RZ, RZ, -R8 ;  /* 0x000000ffff097224 */ /* 0x000fe400078e0a08 */
[----:B------:R-:W-:-:S04]  /*0440*/  IMAD.HI.U32 R3, R3, R2, RZ ;  /* 0x0000000203037227 */ /* 0x000fc800078e00ff */
[-C--:B------:R-:W-:Y:S02]  /*0450*/  IMAD R2, R3, R9.reuse, R2 ;  /* 0x0000000903027224 */ /* 0x080fe400078e0202 */
[----:B------:R-:W-:Y:S02]  /*0460*/  IMAD R0, R0, R9, R6 ;  /* 0x0000000900007224 */ /* 0x000fe400078e0206 */
[----:B------:R-:W-:Y:S01]  /*0470*/  IMAD.MOV.U32 R4, RZ, RZ, c[0x0][0x180] ;  /* 0x00006000ff047624 */ /* 0x000fe200078e00ff */
[C---:B------:R-:W-:Y:S02]  /*0480*/  ISETP.GT.U32.AND P3, PT, R7.reuse, R2, PT ;  /* 0x000000020700720c */ /* 0x040fe40003f64070 */
[----:B------:R-:W-:-:S11]  /*0490*/  ISETP.GT.U32.AND P0, PT, R7, R0, PT ;  /* 0x000000000700720c */ /* 0x000fd60003f04070 */
[--C-:B------:R-:W-:Y:S01]  /*04a0*/  @!P3 IMAD.IADD R2, R2, 0x1, -R7.reuse ;  /* 0x000000010202b824 */ /* 0x100fe200078e0a07 */
[----:B------:R-:W-:Y:S01]  /*04b0*/  @!P3 IADD3 R3, R3, 0x1, RZ ;  /* 0x000000010303b810 */ /* 0x000fe20007ffe0ff */
[----:B------:R-:W-:-:S03]  /*04c0*/  @!P0 IMAD.IADD R0, R0, 0x1, -R7 ;  /* 0x0000000100008824 */ /* 0x000fc600078e0a07 */
[----:B------:R-:W-:Y:S02]  /*04d0*/  ISETP.GE.U32.AND P0, PT, R2, R7, PT ;  /* 0x000000070200720c */ /* 0x000fe40003f06070 */
[----:B------:R-:W-:-:S11]  /*04e0*/  ISETP.GT.U32.AND P1, PT, R7, R0, PT ;  /* 0x000000000700720c */ /* 0x000fd60003f24070 */
[----:B------:R-:W-:Y:S02]  /*04f0*/  @P0 IADD3 R3, R3, 0x1, RZ ;  /* 0x0000000103030810 */ /* 0x000fe40007ffe0ff */
[----:B------:R-:W-:Y:S01]  /*0500*/  @!P1 IMAD.IADD R0, R0, 0x1, -R7 ;  /* 0x0000000100009824 */ /* 0x000fe200078e0a07 */
[----:B------:R-:W-:Y:S02]  /*0510*/  ISETP.NE.AND P0, PT, R11, RZ, PT ;  /* 0x000000ff0b00720c */ /* 0x000fe40003f05270 */
[----:B------:R-:W-:Y:S01]  /*0520*/  IMAD.MOV.U32 R2, RZ, RZ, R3 ;  /* 0x000000ffff027224 */ /* 0x000fe200078e0003 */
[----:B------:R-:W-:Y:S01]  /*0530*/  LOP3.LUT R3, RZ, R11, RZ, 0x33, !PT ;  /* 0x0000000bff037212 */ /* 0x000fe200078e33ff */
[----:B------:R-:W-:Y:S02]  /*0540*/  @!P2 IMAD.MOV R0, RZ, RZ, -R0 ;  /* 0x000000ffff00a224 */ /* 0x000fe400078e0a00 */
[----:B------:R-:W-:-:S03]  /*0550*/  @!P4 IMAD.MOV R2, RZ, RZ, -R2 ;  /* 0x000000ffff02c224 */ /* 0x000fc600078e0a02 */
[C---:B------:R-:W-:Y:S02]  /*0560*/  SEL R0, R3.reuse, R0, !P0 ;  /* 0x0000000003007207 */ /* 0x040fe40004000000 */
[----:B------:R-:W-:Y:S02]  /*0570*/  SEL R155, R3, R2, !P0 ;  /* 0x00000002039b7207 */ /* 0x000fe40004000000 */
[----:B------:R-:W-:Y:S01]  /*0580*/  IADD3 R2, R4, 0x1f, RZ ;  /* 0x0000001f04027810 */ /* 0x000fe20007ffe0ff */
[----:B------:R-:W-:Y:S02]  /*0590*/  IMAD.IADD R0, R10, 0x1, R0 ;  /* 0x000000010a007824 */ /* 0x000fe400078e0200 */
[----:B------:R-:W-:Y:S01]  /*05a0*/  IMAD.SHL.U32 R155, R155, 0x80, RZ ;  /* 0x000000809b9b7824 */ /* 0x000fe200078e00ff */
[----:B------:R-:W-:Y:S01]  /*05b0*/  ISETP.GT.AND P0, PT, R2, 0x1f, PT ;  /* 0x0000001f0200780c */ /* 0x000fe20003f04270 */
[----:B------:R-:W-:-:S12]  /*05c0*/  IMAD R154, R0, 0x40, R195 ;  /* 0x00000040009a7824 */ /* 0x000fd800078e02c3 */
[----:B------:R-:W-:Y:S05]  /*05d0*/  @P0 BRA `(.L_x_0) ;  /* 0x0000022000000947 */ /* 0x000fea0003800000 */
[----:B------:R-:W-:Y:S01]  /*05e0*/  IMAD.SHL.U32 R153, R194, 0x8, RZ ;  /* 0x00000008c2997824 */ /* 0x000fe200078e00ff */
[----:B------:R-:W-:Y:S01]  /*05f0*/  CS2R R120, SRZ ;  /* 0x0000000000787805 */ /* 0x000fe2000001ff00 */
        /* <DEDUP_REMOVED lines=31> */
[----:B------:R-:W-:Y:S05]  /*07f0*/  BRA `(.L_x_1) ;  /* 0x0000399000007947 */ /* 0x000fea0003800000 */
.L_x_0:
[----:B------:R-:W-:Y:S01]  /*0800*/  IABS R3, c[0x0][0x17c] ;  /* 0x00005f0000037a13 */ /* 0x000fe20000000000 */
[----:B------:R-:W-:Y:S01]  /*0810*/  IMAD.SHL.U32 R153, R194, 0x8, RZ ;  /* 0x00000008c2997824 */ /* 0x000fe200078e00ff */
[----:B------:R-:W-:Y:S01]  /*0820*/  SHF.R.U32.HI R0, RZ, 0x5, R156 ;  /* 0x00000005ff007819 */ /* 0x000fe2000001169c */
[----:B------:R-:W-:Y:S01]  /*0830*/  IMAD R29, R197, c[0x0][0x18c], RZ ;  /* 0x00006300c51d7a24 */ /* 0x000fe200078e02ff */
[----:B------:R-:W0:Y:S01]  /*0840*/  I2F.RP R7, R3 ;  /* 0x0000000300077306 */ /* 0x000e220000209400 */
[----:B------:R-:W-:Y:S01]  /*0850*/  IABS R72, c[0x0][0x178] ;  /* 0x00005e0000487a13 */ /* 0x000fe20000000000 */
[----:B------:R-:W-:Y:S01]  /*0860*/  IMAD.MOV.U32 R200, RZ, RZ, c[0x0][0x168] ;  /* 0x00005a00ffc87624 */ /* 0x000fe200078e00ff */
[----:B------:R-:W-:Y:S01]  /*0870*/  LOP3.LUT R10, R0, 0x7f, RZ, 0xc0, !PT ;  /* 0x0000007f000a7812 */ /* 0x000fe200078ec0ff */
[----:B------:R-:W-:Y:S01]  /*0880*/  IMAD.MOV.U32 R201, RZ, RZ, c[0x0][0x16c] ;  /* 0x00005b00ffc97624 */ /* 0x000fe200078e00ff */
[----:B------:R-:W-:Y:S01]  /*0890*/  IABS R33, R154 ;  /* 0x0000009a00217213 */ /* 0x000fe20000000000 */
[----:B------:R-:W-:Y:S01]  /*08a0*/  IMAD.MOV.U32 R198, RZ, RZ, c[0x0][0x160] ;  /* 0x00005800ffc67624 */ /* 0x000fe200078e00ff */
[----:B------:R-:W-:Y:S01]  /*08b0*/  LOP3.LUT R19, R155, R10, RZ, 0xfc, !PT ;  /* 0x0000000a9b137212 */ /* 0x000fe200078efcff */
[----:B------:R-:W-:Y:S01]  /*08c0*/  IMAD.MOV.U32 R199, RZ, RZ, c[0x0][0x164] ;  /* 0x00005900ffc77624 */ /* 0x000fe200078e00ff */
[----:B------:R-:W-:Y:S01]  /*08d0*/  IADD3 R62, R10, 0x4, RZ ;  /* 0x000000040a3e7810 */ /* 0x000fe20007ffe0ff */
[----:B------:R-:W-:Y:S01]  /*08e0*/  CS2R R120, SRZ ;  /* 0x0000000000787805 */ /* 0x000fe2000001ff00 */
[C---:B------:R-:W-:Y:S01]  /*08f0*/  IADD3 R6, R19.reuse, 0x7c, RZ ;  /* 0x0000007c13067810 */ /* 0x040fe20007ffe0ff */
[----:B------:R-:W-:Y:S01]  /*0900*/  CS2R R122, SRZ ;  /* 0x00000000007a7805 */ /* 0x000fe2000001ff00 */
[----:B------:R-:W-:Y:S01]  /*0910*/  IADD3 R11, R19, 0x74, RZ ;  /* 0x00000074130b7810 */ /* 0x000fe20007ffe0ff */
[----:B------:R-:W-:Y:S01]  /*0920*/  CS2R R116, SRZ ;  /* 0x0000000000747805 */ /* 0x000fe2000001ff00 */
[----:B------:R-:W-:Y:S01]  /*0930*/  ISETP.GE.AND P0, PT, R6, RZ, PT ;  /* 0x000000ff0600720c */ /* 0x000fe20003f06270 */
[----:B0-----:R-:W0:Y:S01]  /*0940*/  MUFU.RCP R7, R7 ;  /* 0x0000000700077308 */ /* 0x001e220000001000 */
[----:B------:R-:W-:Y:S01]  /*0950*/  IABS R12, R11 ;  /* 0x0000000b000c7213 */ /* 0x000fe20000000000 */
[----:B------:R-:W-:Y:S01]  /*0960*/  CS2R R118, SRZ ;  /* 0x0000000000767805 */ /* 0x000fe2000001ff00 */
[----:B------:R-:W-:Y:S01]  /*0970*/  ISETP.GE.AND P3, PT, R11, RZ, PT ;  /* 0x000000ff0b00720c */ /* 0x000fe20003f66270 */
[----:B------:R-:W-:Y:S01]  /*0980*/  CS2R R112, SRZ ;  /* 0x0000000000707805 */ /* 0x000fe2000001ff00 */
[C---:B------:R-:W-:Y:S01]  /*0990*/  IADD3 R11, R19.reuse, 0x6c, RZ ;  /* 0x0000006c130b7810 */ /* 0x040fe20007ffe0ff */
[----:B------:R-:W-:Y:S01]  /*09a0*/  CS2R R114, SRZ ;  /* 0x0000000000727805 */ /* 0x000fe2000001ff00 */
[C---:B------:R-:W-:Y:S01]  /*09b0*/  IADD3 R13, R19.reuse, 0x68, RZ ;  /* 0x00000068130d7810 */ /* 0x040fe20007ffe0ff */
[----:B------:R-:W-:Y:S01]  /*09c0*/  CS2R R108, SRZ ;  /* 0x00000000006c7805 */ /* 0x000fe2000001ff00 */
[C---:B------:R-:W-:Y:S01]  /*09d0*/  IADD3 R15, R19.reuse, 0x60, RZ ;  /* 0x00000060130f7810 */ /* 0x040fe20007ffe0ff */
[----:B------:R-:W-:Y:S01]  /*09e0*/  CS2R R110, SRZ ;  /* 0x00000000006e7805 */ /* 0x000fe2000001ff00 */
[----:B------:R-:W-:Y:S01]  /*09f0*/  IABS R14, R13 ;  /* 0x0000000d000e7213 */ /* 0x000fe20000000000 */
[----:B------:R-:W-:Y:S01]  /*0a00*/  CS2R R104, SRZ ;  /* 0x0000000000687805 */ /* 0x000fe2000001ff00 */
[----:B------:R-:W-:Y:S01]  /*0a10*/  IABS R16, R15 ;  /* 0x0000000f00107213 */ /* 0x000fe20000000000 */
[----:B------:R-:W-:Y:S01]  /*0a20*/  CS2R R106, SRZ ;  /* 0x00000000006a7805 */ /* 0x000fe2000001ff00 */
[----:B------:R-:W-:Y:S01]  /*0a30*/  IADD3 R17, R19, 0x5c, RZ ;  /* 0x0000005c13117810 */ /* 0x000fe20007ffe0ff */
[----:B------:R-:W-:Y:S01]  /*0a40*/  CS2R R100, SRZ ;  /* 0x0000000000647805 */ /* 0x000fe2000001ff00 */
[----:B0-----:R-:W-:Y:S01]  /*0a50*/  IADD3 R4, R7, 0xffffffe, RZ ;  /* 0x0ffffffe07047810 */ /* 0x001fe20007ffe0ff */
[----:B------:R-:W-:Y:S01]  /*0a60*/  CS2R R102, SRZ ;  /* 0x0000000000667805 */ /* 0x000fe2000001ff00 */
[----:B------:R-:W-:Y:S01]  /*0a70*/  IADD3 R7, R19, 0x78, RZ ;  /* 0x0000007813077810 */ /* 0x000fe20007ffe0ff */
[----:B------:R-:W-:Y:S01]  /*0a80*/  CS2R R96, SRZ ;  /* 0x0000000000607805 */ /* 0x000fe2000001ff00 */
[----:B------:R0:W1:Y:S01]  /*0a90*/  F2I.FTZ.U32.TRUNC.NTZ R5, R4 ;  /* 0x0000000400057305 */ /* 0x000062000021f000 */
[----:B------:R-:W-:Y:S01]  /*0aa0*/  IABS R18, R17 ;  /* 0x0000001100127213 */ /* 0x000fe20000000000 */
[----:B------:R-:W-:Y:S01]  /*0ab0*/  CS2R R98, SRZ ;  /* 0x0000000000627805 */ /* 0x000fe2000001ff00 */
[----:B------:R-:W-:Y:S01]  /*0ac0*/  IABS R8, R7 ;  /* 0x0000000700087213 */ /* 0x000fe20000000000 */
[----:B------:R-:W-:Y:S01]  /*0ad0*/  CS2R R92, SRZ ;  /* 0x00000000005c7805 */ /* 0x000fe2000001ff00 */
[----:B------:R-:W-:Y:S01]  /*0ae0*/  ISETP.GE.AND P4, PT, R7, RZ, PT ;  /* 0x000000ff0700720c */ /* 0x000fe20003f86270 */
[----:B------:R-:W-:Y:S01]  /*0af0*/  CS2R R94, SRZ ;  /* 0x00000000005e7805 */ /* 0x000fe2000001ff00 */
[C---:B------:R-:W-:Y:S01]  /*0b00*/  IADD3 R21, R19.reuse, 0x4c, RZ ;  /* 0x0000004c13157810 */ /* 0x040fe20007ffe0ff */
[----:B------:R-:W-:Y:S01]  /*0b10*/  CS2R R88, SRZ ;  /* 0x0000000000587805 */ /* 0x000fe2000001ff00 */
[----:B0-----:R-:W-:Y:S01]  /*0b20*/  IMAD.MOV.U32 R4, RZ, RZ, RZ ;  /* 0x000000ffff047224 */ /* 0x001fe200078e00ff */
[C---:B------:R-:W-:Y:S01]  /*0b30*/  IADD3 R23, R19.reuse, 0x40, RZ ;  /* 0x0000004013177810 */ /* 0x040fe20007ffe0ff */
[----:B------:R-:W-:Y:S01]  /*0b40*/  CS2R R90, SRZ ;  /* 0x00000000005a7805 */ /* 0x000fe2000001ff00 */
[----:B------:R-:W-:Y:S01]  /*0b50*/  IABS R24, R21 ;  /* 0x0000001500187213 */ /* 0x000fe20000000000 */
[----:B------:R-:W-:Y:S01]  /*0b60*/  CS2R R84, SRZ ;  /* 0x0000000000547805 */ /* 0x000fe2000001ff00 */
[C---:B------:R-:W-:Y:S01]  /*0b70*/  IADD3 R25, R19.reuse, 0x3c, RZ ;  /* 0x0000003c13197810 */ /* 0x040fe20007ffe0ff */
[----:B------:R-:W-:Y:S01]  /*0b80*/  CS2R R86, SRZ ;  /* 0x0000000000567805 */ /* 0x000fe2000001ff00 */
[--C-:B-1----:R-:W-:Y:S01]  /*0b90*/  IMAD.MOV R0, RZ, RZ, -R5.reuse ;  /* 0x000000ffff007224 */ /* 0x102fe200078e0a05 */
[----:B------:R-:W-:Y:S01]  /*0ba0*/  IABS R32, R23 ;  /* 0x0000001700207213 */ /* 0x000fe20000000000 */
[----:B------:R-:W-:Y:S01]  /*0bb0*/  CS2R R80, SRZ ;  /* 0x0000000000507805 */ /* 0x000fe2000001ff00 */
[----:B------:R-:W-:Y:S01]  /*0bc0*/  IABS R34, R25 ;  /* 0x0000001900227213 */ /* 0x000fe20000000000 */
[----:B------:R-:W-:Y:S01]  /*0bd0*/  IMAD R9, R0, R3, RZ ;  /* 0x0000000300097224 */ /* 0x000fe200078e02ff */
[----:B------:R-:W-:Y:S01]  /*0be0*/  IABS R0, R6 ;  /* 0x0000000600007213 */ /* 0x000fe20000000000 */
[----:B------:R-:W-:Y:S01]  /*0bf0*/  CS2R R82, SRZ ;  /* 0x0000000000527805 */ /* 0x000fe2000001ff00 */
[----:B------:R-:W-:Y:S01]  /*0c00*/  IADD3 R27, R19, 0x2c, RZ ;  /* 0x0000002c131b7810 */ /* 0x000fe20007ffe0ff */
[----:B------:R-:W-:Y:S01]  /*0c10*/  IMAD.HI.U32 R9, R5, R9, R4 ;  /* 0x0000000905097227 */ /* 0x000fe200078e0004 */
[----:B------:R-:W-:Y:S01]  /*0c20*/  SHF.R.S32.HI R5, RZ, 0x1f, R2 ;  /* 0x0000001fff057819 */ /* 0x000fe20000011402 */
[----:B------:R-:W-:Y:S01]  /*0c30*/  CS2R R76, SRZ ;  /* 0x00000000004c7805 */ /* 0x000fe2000001ff00 */
[----:B------:R-:W-:Y:S01]  /*0c40*/  IABS R42, R27 ;  /* 0x0000001b002a7213 */ /* 0x000fe20000000000 */
[----:B------:R-:W-:Y:S01]  /*0c50*/  IMAD.MOV.U32 R4, RZ, RZ, R0 ;  /* 0x000000ffff047224 */ /* 0x000fe200078e0000 */
[----:B------:R-:W-:Y:S01]  /*0c60*/  IABS R64, R19 ;  /* 0x0000001300407213 */ /* 0x000fe20000000000 */
[----:B------:R-:W-:Y:S01]  /*0c70*/  CS2R R78, SRZ ;  /* 0x00000000004e7805 */ /* 0x000fe2000001ff00 */
[----:B------:R-:W-:Y:S01]  /*0c80*/  SHF.R.U32.HI R66, RZ, 0x1, R156 ;  /* 0x00000001ff427819 */ /* 0x000fe2000001169c */
[----:B------:R-:W-:Y:S01]  /*0c90*/  IMAD.HI.U32 R0, R9, R4, RZ ;  /* 0x0000000409007227 */ /* 0x000fe200078e00ff */
[----:B------:R-:W-:Y:S01]  /*0ca0*/  LOP3.LUT R68, R156, 0x17, RZ, 0xc0, !PT ;  /* 0x000000179c447812 */ /* 0x000fe200078ec0ff */
[----:B------:R-:W-:Y:S01]  /*0cb0*/  CS2R R74, SRZ ;  /* 0x00000000004a7805 */ /* 0x000fe2000001ff00 */
[----:B------:R-:W-:Y:S01]  /*0cc0*/  SGXT.U32 R66, R66, 0x2 ;  /* 0x000000024242781a */ /* 0x000fe20000000000 */
[----:B------:R-:W-:Y:S01]  /*0cd0*/  IMAD.MOV R0, RZ, RZ, -R0 ;  /* 0x000000ffff007224 */ /* 0x000fe200078e0a00 */
[----:B------:R-:W-:Y:S01]  /*0ce0*/  LOP3.LUT R68, R68, 0x8, R153, 0xf8, !PT ;  /* 0x0000000844447812 */ /* 0x000fe200078ef899 */
[----:B------:R-:W-:Y:S01]  /*0cf0*/  UMOV UR4, URZ ;  /* 0x0000003f00047c82 */ /* 0x000fe20008000000 */
[----:B------:R-:W-:Y:S01]  /*0d00*/  SHF.R.U32.HI R193, RZ, 0x6, R156 ;  /* 0x00000006ffc17819 */ /* 0x000fe2000001169c */
[----:B------:R-:W-:-:S02]  /*0d10*/  IMAD R4, R3, R0, R4 ;  /* 0x0000000003047224 */ /* 0x000fc400078e0204 */
[----:B------:R-:W-:Y:S01]  /*0d20*/  IMAD.HI.U32 R0, R9, R8, RZ ;  /* 0x0000000809007227 */ /* 0x000fe200078e00ff */
[----:B------:R-:W-:Y:S02]  /*0d30*/  SGXT.U32 R193, R193, 0x5 ;  /* 0x00000005c1c1781a */ /* 0x000fe40000000000 */
[----:B------:R-:W-:Y:S01]  /*0d40*/  ISETP.GT.U32.AND P1, PT, R3, R4, PT ;  /* 0x000000040300720c */ /* 0x000fe20003f24070 */
[----:B------:R-:W-:Y:S01]  /*0d50*/  IMAD.MOV R0, RZ, RZ, -R0 ;  /* 0x000000ffff007224 */ /* 0x000fe200078e0a00 */
[C---:B------:R-:W-:Y:S01]  /*0d60*/  IADD3 R191, R193.reuse, 0x4, RZ ;  /* 0x00000004c1bf7810 */ /* 0x040fe20007ffe0ff */
[----:B------:R-:W-:Y:S01]  /*0d70*/  IMAD.SHL.U32 R68, R68, 0x40, RZ ;  /* 0x0000004044447824 */ /* 0x000fe200078e00ff */
[----:B------:R-:W-:Y:S01]  /*0d80*/  IADD3 R192, R193, 0x2, RZ ;  /* 0x00000002c1c07810 */ /* 0x000fe20007ffe0ff */
[----:B------:R-:W-:Y:S01]  /*0d90*/  IMAD R8, R3, R0, R8 ;  /* 0x0000000003087224 */ /* 0x000fe200078e0208 */
[----:B------:R-:W-:Y:S01]  /*0da0*/  LEA.HI R0, R5, R2, RZ, 0x5 ;  /* 0x0000000205007211 */ /* 0x000fe200078f28ff */
[----:B------:R-:W-:Y:S01]  /*0db0*/  IMAD.HI.U32 R2, R9, R12, RZ ;  /* 0x0000000c09027227 */ /* 0x000fe200078e00ff */
[----:B------:R-:W-:-:S02]  /*0dc0*/  IADD3 R5, R19, 0x70, RZ ;  /* 0x0000007013057810 */ /* 0x000fc40007ffe0ff */
[----:B------:R-:W-:Y:S01]  /*0dd0*/  ISETP.GT.U32.AND P2, PT, R3, R8, PT ;  /* 0x000000080300720c */ /* 0x000fe20003f44070 */
[----:B------:R-:W-:Y:S01]  /*0de0*/  IMAD.MOV R2, RZ, RZ, -R2 ;  /* 0x000000ffff027224 */ /* 0x000fe200078e0a02 */
[----:B------:R-:W-:Y:S01]  /*0df0*/  IABS R6, R5 ;  /* 0x0000000500067213 */ /* 0x000fe20000000000 */
[--C-:B------:R-:W-:Y:S01]  /*0e00*/  @!P1 IMAD.IADD R4, R4, 0x1, -R3.reuse ;  /* 0x0000000104049824 */ /* 0x100fe200078e0a03 */
[----:B------:R-:W-:Y:S01]  /*0e10*/  ISETP.GE.AND P5, PT, R5, RZ, PT ;  /* 0x000000ff0500720c */ /* 0x000fe20003fa6270 */
[----:B------:R-:W-:Y:S01]  /*0e20*/  IMAD R5, R3, R2, R12 ;  /* 0x0000000203057224 */ /* 0x000fe200078e020c */
[----:B------:R-:W-:Y:S01]  /*0e30*/  IABS R12, R11 ;  /* 0x0000000b000c7213 */ /* 0x000fe20000000000 */
[----:B------:R-:W-:Y:S01]  /*0e40*/  IMAD.HI.U32 R2, R9, R6, RZ ;  /* 0x0000000609027227 */ /* 0x000fe200078e00ff */
[C---:B------:R-:W-:Y:S02]  /*0e50*/  ISETP.GT.U32.AND P1, PT, R3.reuse, R4, PT ;  /* 0x000000040300720c */ /* 0x040fe40003f24070 */
[----:B------:R-:W-:Y:S01]  /*0e60*/  ISETP.GT.U32.AND P6, PT, R3, R5, PT ;  /* 0x000000050300720c */ /* 0x000fe20003fc4070 */
[----:B------:R-:W-:Y:S01]  /*0e70*/  IMAD.MOV R7, RZ, RZ, -R2 ;  /* 0x000000ffff077224 */ /* 0x000fe200078e0a02 */
[----:B------:R-:W-:Y:S01]  /*0e80*/  IADD3 R190, R193, 0x6, RZ ;  /* 0x00000006c1be7810 */ /* 0x000fe20007ffe0ff */
[----:B------:R-:W-:Y:S01]  /*0e90*/  @!P2 IMAD.IADD R8, R8, 0x1, -R3 ;  /* 0x000000010808a824 */ /* 0x000fe200078e0a03 */
[----:B------:R-:W-:Y:S01]  /*0ea0*/  SHF.R.S32.HI R0, RZ, 0x5, R0 ;  /* 0x00000005ff007819 */ /* 0x000fe20000011400 */
[----:B------:R-:W-:Y:S01]  /*0eb0*/  IMAD R6, R3, R7, R6 ;  /* 0x0000000703067224 */ /* 0x000fe200078e0206 */
[----:B------:R-:W-:-:S02]  /*0ec0*/  IADD3 R189, R193, 0x8, RZ ;  /* 0x00000008c1bd7810 */ /* 0x000fc40007ffe0ff */
[----:B------:R-:W-:Y:S02]  /*0ed0*/  ISETP.GT.U32.AND P2, PT, R3, R8, PT ;  /* 0x000000080300720c */ /* 0x000fe40003f44070 */
[----:B------:R-:W-:Y:S01]  /*0ee0*/  IADD3 R157, R193, 0xa, RZ ;  /* 0x0000000ac19d7810 */ /* 0x000fe20007ffe0ff */
[--C-:B------:R-:W-:Y:S01]  /*0ef0*/  @!P1 IMAD.IADD R4, R4, 0x1, -R3.reuse ;  /* 0x0000000104049824 */ /* 0x100fe200078e0a03 */
[----:B------:R-:W-:Y:S01]  /*0f00*/  ISETP.GE.AND P1, PT, R11, RZ, PT ;  /* 0x000000ff0b00720c */ /* 0x000fe20003f26270 */
[----:B------:R-:W-:Y:S01]  /*0f10*/  @!P6 IMAD.IADD R5, R5, 0x1, -R3 ;  /* 0x000000010505e824 */ /* 0x000fe200078e0a03 */
[C---:B------:R-:W-:Y:S01]  /*0f20*/  IADD3 R158, R193.reuse, 0xc, RZ ;  /* 0x0000000cc19e7810 */ /* 0x040fe20007ffe0ff */
[----:B------:R-:W-:Y:S01]  /*0f30*/  IMAD.MOV.U32 R2, RZ, RZ, R4 ;  /* 0x000000ffff027224 */ /* 0x000fe200078e0004 */
[----:B------:R-:W-:Y:S01]  /*0f40*/  IADD3 R159, R193, 0xe, RZ ;  /* 0x0000000ec19f7810 */ /* 0x000fe20007ffe0ff */
[----:B------:R-:W-:Y:S01]  /*0f50*/  IMAD.HI.U32 R4, R9, R12, RZ ;  /* 0x0000000c09047227 */ /* 0x000fe200078e00ff */
[----:B------:R-:W-:-:S02]  /*0f60*/  ISETP.GT.U32.AND P6, PT, R3, R5, PT ;  /* 0x000000050300720c */ /* 0x000fc40003fc4070 */
[C---:B------:R-:W-:Y:S01]  /*0f70*/  IADD3 R160, R193.reuse, 0x10, RZ ;  /* 0x00000010c1a07810 */ /* 0x040fe20007ffe0ff */
[----:B------:R-:W-:Y:S01]  /*0f80*/  IMAD.MOV R4, RZ, RZ, -R4 ;  /* 0x000000ffff047224 */ /* 0x000fe200078e0a04 */
[----:B------:R-:W-:Y:S01]  /*0f90*/  IADD3 R161, R193, 0x12, RZ ;  /* 0x00000012c1a17810 */ /* 0x000fe20007ffe0ff */
[----:B------:R-:W-:Y:S01]  /*0fa0*/  @!P2 IMAD.IADD R8, R8, 0x1, -R3 ;  /* 0x000000010808a824 */ /* 0x000fe200078e0a03 */
[C---:B------:R-:W-:Y:S01]  /*0fb0*/  ISETP.GT.U32.AND P2, PT, R3.reuse, R6, PT ;  /* 0x000000060300720c */ /* 0x040fe20003f44070 */
[----:B------:R-:W-:Y:S01]  /*0fc0*/  IMAD R7, R3, R4, R12 ;  /* 0x0000000403077224 */ /* 0x000fe200078e020c */
[C---:B------:R-:W-:Y:S01]  /*0fd0*/  IADD3 R162, R193.reuse, 0x14, RZ ;  /* 0x00000014c1a27810 */ /* 0x040fe20007ffe0ff */
[----:B------:R-:W-:Y:S01]  /*0fe0*/  IMAD.MOV.U32 R4, RZ, RZ, R8 ;  /* 0x000000ffff047224 */ /* 0x000fe200078e0008 */
[----:B------:R-:W-:Y:S01]  /*0ff0*/  IADD3 R163, R193, 0x16, RZ ;  /* 0x00000016c1a37810 */ /* 0x000fe20007ffe0ff */
[----:B------:R-:W-:Y:S01]  /*1000*/  IMAD.HI.U32 R11, R9, R14, RZ ;  /* 0x0000000e090b7227 */ /* 0x000fe200078e00ff */
[----:B------:R-:W-:-:S02]  /*1010*/  IADD3 R164, R193, 0x18, RZ ;  /* 0x00000018c1a47810 */ /* 0x000fc40007ffe0ff */
[----:B------:R-:W-:Y:S01]  /*1020*/  IADD3 R165, R193, 0x1a, RZ ;  /* 0x0000001ac1a57810 */ /* 0x000fe20007ffe0ff */
[----:B------:R-:W-:Y:S01]  /*1030*/  @!P4 IMAD.MOV R4, RZ, RZ, -R4 ;  /* 0x000000ffff04c224 */ /* 0x000fe200078e0a04 */
[----:B------:R-:W-:Y:S01]  /*1040*/  ISETP.GT.U32.AND P4, PT, R3, R7, PT ;  /* 0x000000070300720c */ /* 0x000fe20003f84070 */
[----:B------:R-:W-:Y:S01]  /*1050*/  @!P0 IMAD.MOV R2, RZ, RZ, -R2 ;  /* 0x000000ffff028224 */ /* 0x000fe200078e0a02 */
[----:B------:R-:W-:Y:S01]  /*1060*/  ISETP.GE.AND P0, PT, R13, RZ, PT ;  /* 0x000000ff0d00720c */ /* 0x000fe20003f06270 */
[----:B------:R-:W-:Y:S01]  /*1070*/  IMAD.MOV R11, RZ, RZ, -R11 ;  /* 0x000000ffff0b7224 */ /* 0x000fe200078e0a0b */
[----:B------:R-:W-:Y:S01]  /*1080*/  IADD3 R13, R19, 0x64, RZ ;  /* 0x00000064130d7810 */ /* 0x000fe20007ffe0ff */
[--C-:B------:R-:W-:Y:S01]  /*1090*/  @!P2 IMAD.IADD R6, R6, 0x1, -R3.reuse ;  /* 0x000000010606a824 */ /* 0x100fe200078e0a03 */
[----:B------:R-:W-:Y:S01]  /*10a0*/  IADD3 R166, R193, 0x1c, RZ ;  /* 0x0000001cc1a67810 */ /* 0x000fe20007ffe0ff */
[----:B------:R-:W-:Y:S01]  /*10b0*/  IMAD R8, R3, R11, R14 ;  /* 0x0000000b03087224 */ /* 0x000fe200078e020e */
[----:B------:R-:W-:Y:S01]  /*10c0*/  IABS R14, R13 ;  /* 0x0000000d000e7213 */ /* 0x000fe20000000000 */
[----:B------:R-:W-:Y:S01]  /*10d0*/  @!P6 IMAD.IADD R5, R5, 0x1, -R3 ;  /* 0x000000010505e824 */ /* 0x000fe200078e0a03 */
[----:B------:R-:W-:Y:S01]  /*10e0*/  ISETP.GT.U32.AND P2, PT, R3, R6, PT ;  /* 0x000000060300720c */ /* 0x000fe20003f44070 */
[----:B------:R-:W-:Y:S01]  /*10f0*/  IMAD.HI.U32 R12, R9, R16, RZ ;  /* 0x00000010090c7227 */ /* 0x000fe200078e00ff */
[----:B------:R-:W-:-:S03]  /*1100*/  ISETP.GT.U32.AND P6, PT, R3, R8, PT ;  /* 0x000000080300720c */ /* 0x000fc60003fc4070 */
[----:B------:R-:W-:Y:S02]  /*1110*/  @!P4 IMAD.IADD R7, R7, 0x1, -R3 ;  /* 0x000000010707c824 */ /* 0x000fe400078e0a03 */
[----:B------:R-:W-:-:S03]  /*1120*/  IMAD.HI.U32 R11, R9, R14, RZ ;  /* 0x0000000e090b7227 */ /* 0x000fc600078e00ff */
[----:B------:R-:W-:Y:S01]  /*1130*/  ISETP.GT.U32.AND P4, PT, R3, R7, PT ;  /* 0x000000070300720c */ /* 0x000fe20003f84070 */
[----:B------:R-:W-:Y:S02]  /*1140*/  IMAD.MOV R11, RZ, RZ, -R11 ;  /* 0x000000ffff0b7224 */ /* 0x000fe400078e0a0b */
[----:B------:R-:W-:Y:S01]  /*1150*/  @!P3 IMAD.MOV R5, RZ, RZ, -R5 ;  /* 0x000000ffff05b224 */ /* 0x000fe200078e0a05 */
[----:B------:R-:W-:Y:S01]  /*1160*/  ISETP.GE.AND P3, PT, R13, RZ, PT ;  /* 0x000000ff0d00720c */ /* 0x000fe20003f66270 */
[----:B------:R-:W-:Y:S02]  /*1170*/  IMAD.MOV R13, RZ, RZ, -R12 ;  /* 0x000000ffff0d7224 */ /* 0x000fe400078e0a0c */
[----:B------:R-:W-:Y:S02]  /*1180*/  IMAD R12, R3, R11, R14 ;  /* 0x0000000b030c7224 */ /* 0x000fe400078e020e */
[--C-:B------:R-:W-:Y:S01]  /*1190*/  @!P2 IMAD.IADD R6, R6, 0x1, -R3.reuse ;  /* 0x000000010606a824 */ /* 0x100fe200078e0a03 */
[----:B------:R-:W-:Y:S01]  /*11a0*/  ISETP.GE.AND P2, PT, R15, RZ, PT ;  /* 0x000000ff0f00720c */ /* 0x000fe20003f46270 */
[----:B------:R-:W-:Y:S01]  /*11b0*/  IMAD R14, R3, R13, R16 ;  /* 0x0000000d030e7224 */ /* 0x000fe200078e0210 */
[----:B------:R-:W-:Y:S01]  /*11c0*/  IADD3 R13, R19, 0x58, RZ ;  /* 0x00000058130d7810 */ /* 0x000fe20007ffe0ff */
[----:B------:R-:W-:Y:S01]  /*11d0*/  @!P4 IMAD.IADD R7, R7, 0x1, -R3 ;  /* 0x000000010707c824 */ /* 0x000fe200078e0a03 */
[C---:B------:R-:W-:Y:S01]  /*11e0*/  ISETP.GT.U32.AND P4, PT, R3.reuse, R12, PT ;  /* 0x0000000c0300720c */ /* 0x040fe20003f84070 */
[----:B------:R-:W-:Y:S01]  /*11f0*/  @!P5 IMAD.MOV R6, RZ, RZ, -R6 ;  /* 0x000000ffff06d224 */ /* 0x000fe200078e0a06 */
[----:B------:R-:W-:Y:S01]  /*1200*/  ISETP.GT.U32.AND P5, PT, R3, R14, PT ;  /* 0x0000000e0300720c */ /* 0x000fe20003fa4070 */
[----:B------:R-:W-:-:S04]  /*1210*/  IMAD.HI.U32 R11, R9, R18, RZ ;  /* 0x00000012090b7227 */ /* 0x000fc800078e00ff */
[----:B------:R-:W-:Y:S02]  /*1220*/  IMAD.MOV R11, RZ, RZ, -R11 ;  /* 0x000000ffff0b7224 */ /* 0x000fe400078e0a0b */
[--C-:B------:R-:W-:Y:S02]  /*1230*/  @!P6 IMAD.IADD R8, R8, 0x1, -R3.reuse ;  /* 0x000000010808e824 */ /* 0x100fe400078e0a03 */
[C---:B------:R-:W-:Y:S01]  /*1240*/  IMAD R16, R3.reuse, R11, R18 ;  /* 0x0000000b03107224 */ /* 0x040fe200078e0212 */
[----:B------:R-:W-:Y:S01]  /*1250*/  IABS R18, R13 ;  /* 0x0000000d00127213 */ /* 0x000fe20000000000 */
[--C-:B------:R-:W-:Y:S01]  /*1260*/  @!P4 IMAD.IADD R12, R12, 0x1, -R3.reuse ;  /* 0x000000010c0cc824 */ /* 0x100fe200078e0a03 */
[----:B------:R-:W-:Y:S01]  /*1270*/  ISETP.GT.U32.AND P6, PT, R3, R8, PT ;  /* 0x000000080300720c */ /* 0x000fe20003fc4070 */
[----:B------:R-:W-:Y:S01]  /*1280*/  @!P5 IMAD.IADD R14, R14, 0x1, -R3 ;  /* 0x000000010e0ed824 */ /* 0x000fe200078e0a03 */
[----:B------:R-:W-:Y:S01]  /*1290*/  ISETP.GE.AND P4, PT, R13, RZ, PT ;  /* 0x000000ff0d00720c */ /* 0x000fe20003f86270 */
[----:B------:R-:W-:Y:S01]  /*12a0*/  IMAD.HI.U32 R11, R9, R18, RZ ;  /* 0x00000012090b7227 */ /* 0x000fe200078e00ff */
[----:B------:R-:W-:-:S02]  /*12b0*/  ISETP.GT.U32.AND P5, PT, R3, R12, PT ;  /* 0x0000000c0300720c */ /* 0x000fc40003fa4070 */
[----:B------:R-:W-:Y:S01]  /*12c0*/  IADD3 R13, R19, 0x54, RZ ;  /* 0x00000054130d7810 */ /* 0x000fe20007ffe0ff */
[----:B------:R-:W-:Y:S02]  /*12d0*/  IMAD.MOV R11, RZ, RZ, -R11 ;  /* 0x000000ffff0b7224 */ /* 0x000fe400078e0a0b */
[----:B------:R-:W-:Y:S01]  /*12e0*/  @!P1 IMAD.MOV R7, RZ, RZ, -R7 ;  /* 0x000000ffff079224 */ /* 0x000fe200078e0a07 */
[----:B------:R-:W-:Y:S01]  /*12f0*/  ISETP.GE.AND P1, PT, R17, RZ, PT ;  /* 0x000000ff1100720c */ /* 0x000fe20003f26270 */
[----:B------:R-:W-:Y:S01]  /*1300*/  IMAD R18, R3, R11, R18 ;  /* 0x0000000b03127224 */ /* 0x000fe200078e0212 */
[----:B------:R-:W-:Y:S01]  /*1310*/  IADD3 R17, R19, 0x50, RZ ;  /* 0x0000005013117810 */ /* 0x000fe20007ffe0ff */
[----:B------:R-:W-:Y:S01]  /*1320*/  @!P6 IMAD.IADD R8, R8, 0x1, -R3 ;  /* 0x000000010808e824 */ /* 0x000fe200078e0a03 */
[----:B------:R-:W-:Y:S01]  /*1330*/  ISETP.GT.U32.AND P6, PT, R3, R16, PT ;  /* 0x000000100300720c */ /* 0x000fe20003fc4070 */
[----:B------:R-:W-:Y:S01]  /*1340*/  IMAD.HI.U32 R15, R9, R24, RZ ;  /* 0x00000018090f7227 */ /* 0x000fe200078e00ff */
[----:B------:R-:W-:-:S02]  /*1350*/  IABS R22, R17 ;  /* 0x0000001100167213 */ /* 0x000fc40000000000 */
[----:B------:R-:W-:Y:S01]  /*1360*/  IABS R20, R13 ;  /* 0x0000000d00147213 */ /* 0x000fe20000000000 */
[----:B------:R-:W-:Y:S01]  /*1370*/  @!P5 IMAD.IADD R12, R12, 0x1, -R3 ;  /* 0x000000010c0cd824 */ /* 0x000fe200078e0a03 */
[C---:B------:R-:W-:Y:S01]  /*1380*/  ISETP.GT.U32.AND P5, PT, R3.reuse, R18, PT ;  /* 0x000000120300720c */ /* 0x040fe20003fa4070 */
[----:B------:R-:W-:Y:S01]  /*1390*/  @!P0 IMAD.MOV R8, RZ, RZ, -R8 ;  /* 0x000000ffff088224 */ /* 0x000fe200078e0a08 */
[----:B------:R-:W-:Y:S01]  /*13a0*/  ISETP.GT.U32.AND P0, PT, R3, R14, PT ;  /* 0x0000000e0300720c */ /* 0x000fe20003f04070 */
[----:B------:R-:W-:Y:S02]  /*13b0*/  @!P3 IMAD.MOV R12, RZ, RZ, -R12 ;  /* 0x000000ffff0cb224 */ /* 0x000fe400078e0a0c */
[----:B------:R-:W-:-:S04]  /*13c0*/  IMAD.HI.U32 R11, R9, R20, RZ ;  /* 0x00000014090b7227 */ /* 0x000fc800078e00ff */
[----:B------:R-:W-:Y:S02]  /*13d0*/  @!P6 IMAD.IADD R16, R16, 0x1, -R3 ;  /* 0x000000011010e824 */ /* 0x000fe400078e0a03 */
[----:B------:R-:W-:Y:S02]  /*13e0*/  IMAD.MOV R11, RZ, RZ, -R11 ;  /* 0x000000ffff0b7224 */ /* 0x000fe400078e0a0b */
[--C-:B------:R-:W-:Y:S01]  /*13f0*/  @!P5 IMAD.IADD R18, R18, 0x1, -R3.reuse ;  /* 0x000000011212d824 */ /* 0x100fe200078e0a03 */
[----:B------:R-:W-:Y:S01]  /*1400*/  ISETP.GT.U32.AND P6, PT, R3, R16, PT ;  /* 0x000000100300720c */ /* 0x000fe20003fc4070 */
[----:B------:R-:W-:Y:S01]  /*1410*/  @!P0 IMAD.IADD R14, R14, 0x1, -R3 ;  /* 0x000000010e0e8824 */ /* 0x000fe200078e0a03 */
[----:B------:R-:W-:Y:S01]  /*1420*/  ISETP.GE.AND P0, PT, R13, RZ, PT ;  /* 0x000000ff0d00720c */ /* 0x000fe20003f06270 */
[----:B------:R-:W-:Y:S01]  /*1430*/  IMAD.HI.U32 R13, R9, R22, RZ ;  /* 0x00000016090d7227 */ /* 0x000fe200078e00ff */
[----:B------:R-:W-:Y:S02]  /*1440*/  ISETP.GT.U32.AND P3, PT, R3, R18, PT ;  /* 0x000000120300720c */ /* 0x000fe40003f64070 */
[----:B------:R-:W-:Y:S01]  /*1450*/  ISETP.GE.AND P5, PT, R21, RZ, PT ;  /* 0x000000ff1500720c */ /* 0x000fe20003fa6270 */
[----:B------:R-:W-:Y:S01]  /*1460*/  IMAD.MOV R13, RZ, RZ, -R13 ;  /* 0x000000ffff0d7224 */ /* 0x000fe200078e0a0d */
[----:B------:R-:W-:Y:S01]  /*1470*/  IADD3 R21, R19, 0x44, RZ ;  /* 0x0000004413157810 */ /* 0x000fe20007ffe0ff */
[----:B------:R-:W-:Y:S01]  /*1480*/  IMAD R20, R3, R11, R20 ;  /* 0x0000000b03147224 */ /* 0x000fe200078e0214 */
[----:B------:R-:W-:Y:S01]  /*1490*/  IADD3 R11, R19, 0x48, RZ ;  /* 0x00000048130b7810 */ /* 0x000fe20007ffe0ff */
[----:B------:R-:W-:Y:S01]  /*14a0*/  IMAD R22, R3, R13, R22 ;  /* 0x0000000d03167224 */ /* 0x000fe200078e0216 */
[----:B------:R-:W-:Y:S01]  /*14b0*/  IABS R30, R21 ;  /* 0x00000015001e7213 */ /* 0x000fe20000000000 */
[----:B------:R-:W-:Y:S01]  /*14c0*/  @!P6 IMAD.IADD R16, R16, 0x1, -R3 ;  /* 0x000000011010e824 */ /* 0x000fe200078e0a03 */
[----:B------:R-:W-:Y:S01]  /*14d0*/  IABS R26, R11 ;  /* 0x0000000b001a7213 */ /* 0x000fe20000000000 */
[----:B------:R-:W-:Y:S01]  /*14e0*/  IMAD.MOV R15, RZ, RZ, -R15 ;  /* 0x000000ffff0f7224 */ /* 0x000fe200078e0a0f */
[----:B------:R-:W-:Y:S01]  /*14f0*/  ISETP.GE.AND P6, PT, R17, RZ, PT ;  /* 0x000000ff1100720c */ /* 0x000fe20003fc6270 */
[----:B------:R-:W-:Y:S01]  /*1500*/  @!P3 IMAD.IADD R18, R18, 0x1, -R3 ;  /* 0x000000011212b824 */ /* 0x000fe200078e0a03 */
[C---:B------:R-:W-:Y:S01]  /*1510*/  ISETP.GT.U32.AND P3, PT, R3.reuse, R22, PT ;  /* 0x000000160300720c */ /* 0x040fe20003f64070 */
[----:B------:R-:W-:-:S02]  /*1520*/  IMAD R24, R3, R15, R24 ;  /* 0x0000000f03187224 */ /* 0x000fc400078e0218 */
[----:B------:R-:W-:Y:S01]  /*1530*/  @!P1 IMAD.MOV R16, RZ, RZ, -R16 ;  /* 0x000000ffff109224 */ /* 0x000fe200078e0a10 */
[----:B------:R-:W-:Y:S01]  /*1540*/  ISETP.GE.AND P1, PT, R11, RZ, PT ;  /* 0x000000ff0b00720c */ /* 0x000fe20003f26270 */
[----:B------:R-:W-:Y:S01]  /*1550*/  @!P2 IMAD.MOV R14, RZ, RZ, -R14 ;  /* 0x000000ffff0ea224 */ /* 0x000fe200078e0a0e */
[----:B------:R-:W-:Y:S01]  /*1560*/  ISETP.GT.U32.AND P2, PT, R3, R20, PT ;  /* 0x000000140300720c */ /* 0x000fe20003f44070 */
[----:B------:R-:W-:-:S04]  /*1570*/  IMAD.HI.U32 R11, R9, R26, RZ ;  /* 0x0000001a090b7227 */ /* 0x000fc800078e00ff */
[----:B------:R-:W-:Y:S01]  /*1580*/  @!P4 IMAD.MOV R18, RZ, RZ, -R18 ;  /* 0x000000ffff12c224 */ /* 0x000fe200078e0a12 */
[----:B------:R-:W-:Y:S01]  /*1590*/  ISETP.GT.U32.AND P4, PT, R3, R24, PT ;  /* 0x000000180300720c */ /* 0x000fe20003f84070 */
[----:B------:R-:W-:Y:S02]  /*15a0*/  @!P3 IMAD.IADD R22, R22, 0x1, -R3 ;  /* 0x000000011616b824 */ /* 0x000fe400078e0a03 */
[----:B------:R-:W-:-:S03]  /*15b0*/  IMAD.HI.U32 R13, R9, R30, RZ ;  /* 0x0000001e090d7227 */ /* 0x000fc600078e00ff */
[C---:B------:R-:W-:Y:S01]  /*15c0*/  ISETP.GT.U32.AND P3, PT, R3.reuse, R22, PT ;  /* 0x000000160300720c */ /* 0x040fe20003f64070 */
[----:B------:R-:W-:Y:S02]  /*15d0*/  IMAD.MOV R11, RZ, RZ, -R11 ;  /* 0x000000ffff0b7224 */ /* 0x000fe400078e0a0b */
[----:B------:R-:W-:Y:S02]  /*15e0*/  IMAD.MOV R13, RZ, RZ, -R13 ;  /* 0x000000ffff0d7224 */ /* 0x000fe400078e0a0d */
[C---:B------:R-:W-:Y:S02]  /*15f0*/  IMAD R26, R3.reuse, R11, R26 ;  /* 0x0000000b031a7224 */ /* 0x040fe400078e021a */
[----:B------:R-:W-:Y:S02]  /*1600*/  IMAD R30, R3, R13, R30 ;  /* 0x0000000d031e7224 */ /* 0x000fe400078e021e */
[----:B------:R-:W-:Y:S02]  /*1610*/  @!P2 IMAD.IADD R20, R20, 0x1, -R3 ;  /* 0x000000011414a824 */ /* 0x000fe400078e0a03 */
[----:B------:R-:W-:-:S03]  /*1620*/  IMAD.HI.U32 R15, R9, R32, RZ ;  /* 0x00000020090f7227 */ /* 0x000fc600078e00ff */
[C---:B------:R-:W-:Y:S01]  /*1630*/  ISETP.GT.U32.AND P2, PT, R3.reuse, R20, PT ;  /* 0x000000140300720c */ /* 0x040fe20003f44070 */
[--C-:B------:R-:W-:Y:S01]  /*1640*/  @!P3 IMAD.IADD R22, R22, 0x1, -R3.reuse ;  /* 0x000000011616b824 */ /* 0x100fe200078e0a03 */
[C---:B------:R-:W-:Y:S01]  /*1650*/  ISETP.GT.U32.AND P3, PT, R3.reuse, R26, PT ;  /* 0x0000001a0300720c */ /* 0x040fe20003f64070 */
[----:B------:R-:W-:Y:S01]  /*1660*/  @!P4 IMAD.IADD R24, R24, 0x1, -R3 ;  /* 0x000000011818c824 */ /* 0x000fe200078e0a03 */
[----:B------:R-:W-:Y:S01]  /*1670*/  ISETP.GT.U32.AND P4, PT, R3, R30, PT ;  /* 0x0000001e0300720c */ /* 0x000fe20003f84070 */
[----:B------:R-:W-:-:S04]  /*1680*/  IMAD.HI.U32 R17, R9, R34, RZ ;  /* 0x0000002209117227 */ /* 0x000fc800078e00ff */
[----:B------:R-:W-:Y:S02]  /*1690*/  IMAD.MOV R15, RZ, RZ, -R15 ;  /* 0x000000ffff0f7224 */ /* 0x000fe400078e0a0f */
[----:B------:R-:W-:Y:S02]  /*16a0*/  IMAD.MOV R17, RZ, RZ, -R17 ;  /* 0x000000ffff117224 */ /* 0x000fe400078e0a11 */
[----:B------:R-:W-:Y:S01]  /*16b0*/  IMAD R32, R3, R15, R32 ;  /* 0x0000000f03207224 */ /* 0x000fe200078e0220 */
[----:B------:R-:W-:Y:S01]  /*16c0*/  IADD3 R15, R19, 0x38, RZ ;  /* 0x00000038130f7810 */ /* 0x000fe20007ffe0ff */
[----:B------:R-:W-:Y:S01]  /*16d0*/  IMAD R34, R3, R17, R34 ;  /* 0x0000001103227224 */ /* 0x000fe200078e0222 */
[----:B------:R-:W-:Y:S01]  /*16e0*/  IADD3 R17, R19, 0x34, RZ ;  /* 0x0000003413117810 */ /* 0x000fe20007ffe0ff */
[--C-:B------:R-:W-:Y:S01]  /*16f0*/  @!P3 IMAD.IADD R26, R26, 0x1, -R3.reuse ;  /* 0x000000011a1ab824 */ /* 0x100fe200078e0a03 */
[----:B------:R-:W-:Y:S01]  /*1700*/  IABS R36, R15 ;  /* 0x0000000f00247213 */ /* 0x000fe20000000000 */
[--C-:B------:R-:W-:Y:S01]  /*1710*/  @!P4 IMAD.IADD R30, R30, 0x1, -R3.reuse ;  /* 0x000000011e1ec824 */ /* 0x100fe200078e0a03 */
[----:B------:R-:W-:Y:S01]  /*1720*/  ISETP.GT.U32.AND P3, PT, R3, R24, PT ;  /* 0x000000180300720c */ /* 0x000fe20003f64070 */
[----:B------:R-:W-:Y:S01]  /*1730*/  @!P2 IMAD.IADD R20, R20, 0x1, -R3 ;  /* 0x000000011414a824 */ /* 0x000fe200078e0a03 */
[----:B------:R-:W-:Y:S01]  /*1740*/  IABS R38, R17 ;  /* 0x0000001100267213 */ /* 0x000fe20000000000 */
[----:B------:R-:W-:Y:S01]  /*1750*/  IMAD.HI.U32 R11, R9, R36, RZ ;  /* 0x00000024090b7227 */ /* 0x000fe200078e00ff */
[----:B------:R-:W-:-:S02]  /*1760*/  ISETP.GT.U32.AND P4, PT, R3, R26, PT ;  /* 0x0000001a0300720c */ /* 0x000fc40003f84070 */
[----:B------:R-:W-:Y:S01]  /*1770*/  ISETP.GE.AND P2, PT, R21, RZ, PT ;  /* 0x000000ff1500720c */ /* 0x000fe20003f46270 */
[----:B------:R-:W-:Y:S01]  /*1780*/  @!P6 IMAD.MOV R22, RZ, RZ, -R22 ;  /* 0x000000ffff16e224 */ /* 0x000fe200078e0a16 */
[C---:B------:R-:W-:Y:S01]  /*1790*/  ISETP.GT.U32.AND P6, PT, R3.reuse, R32, PT ;  /* 0x000000200300720c */ /* 0x040fe20003fc4070 */
[----:B------:R-:W-:Y:S01]  /*17a0*/  @!P0 IMAD.MOV R20, RZ, RZ, -R20 ;  /* 0x000000ffff148224 */ /* 0x000fe200078e0a14 */
[----:B------:R-:W-:Y:S01]  /*17b0*/  ISETP.GT.U32.AND P0, PT, R3, R30, PT ;  /* 0x0000001e0300720c */ /* 0x000fe20003f04070 */
[----:B------:R-:W-:Y:S01]  /*17c0*/  IMAD.HI.U32 R13, R9, R38, RZ ;  /* 0x00000026090d7227 */ /* 0x000fe200078e00ff */
[----:B------:R-:W-:-:S03]  /*17d0*/  IADD3 R21, R19, 0x30, RZ ;  /* 0x0000003013157810 */ /* 0x000fc60007ffe0ff */
[----:B------:R-:W-:Y:S01]  /*17e0*/  IMAD.MOV R11, RZ, RZ, -R11 ;  /* 0x000000ffff0b7224 */ /* 0x000fe200078e0a0b */
[----:B------:R-:W-:Y:S01]  /*17f0*/  IABS R40, R21 ;  /* 0x0000001500287213 */ /* 0x000fe20000000000 */
[----:B------:R-:W-:Y:S02]  /*1800*/  IMAD.MOV R13, RZ, RZ, -R13 ;  /* 0x000000ffff0d7224 */ /* 0x000fe400078e0a0d */
[--C-:B------:R-:W-:Y:S01]  /*1810*/  @!P3 IMAD.IADD R24, R24, 0x1, -R3.reuse ;  /* 0x000000011818b824 */ /* 0x100fe200078e0a03 */
[C---:B------:R-:W-:Y:S01]  /*1820*/  ISETP.GT.U32.AND P3, PT, R3.reuse, R34, PT ;  /* 0x000000220300720c */ /* 0x040fe20003f64070 */
[C---:B------:R-:W-:Y:S02]  /*1830*/  IMAD R36, R3.reuse, R11, R36 ;  /* 0x0000000b03247224 */ /* 0x040fe400078e0224 */
[C---:B------:R-:W-:Y:S02]  /*1840*/  IMAD R38, R3.reuse, R13, R38 ;  /* 0x0000000d03267224 */ /* 0x040fe400078e0226 */
[----:B------:R-:W-:Y:S01]  /*1850*/  @!P4 IMAD.IADD R26, R26, 0x1, -R3 ;  /* 0x000000011a1ac824 */ /* 0x000fe200078e0a03 */
[----:B------:R-:W-:Y:S01]  /*1860*/  ISETP.GT.U32.AND P4, PT, R3, R36, PT ;  /* 0x000000240300720c */ /* 0x000fe20003f84070 */
[----:B------:R-:W-:-:S04]  /*1870*/  IMAD.HI.U32 R11, R9, R40, RZ ;  /* 0x00000028090b7227 */ /* 0x000fc800078e00ff */
[--C-:B------:R-:W-:Y:S01]  /*1880*/  @!P6 IMAD.IADD R32, R32, 0x1, -R3.reuse ;  /* 0x000000012020e824 */ /* 0x100fe200078e0a03 */
[----:B------:R-:W-:Y:S01]  /*1890*/  ISETP.GT.U32.AND P6, PT, R3, R38, PT ;  /* 0x000000260300720c */ /* 0x000fe20003fc4070 */
[----:B------:R-:W-:Y:S01]  /*18a0*/  @!P0 IMAD.IADD R30, R30, 0x1, -R3 ;  /* 0x000000011e1e8824 */ /* 0x000fe200078e0a03 */
[----:B------:R-:W-:Y:S01]  /*18b0*/  ISETP.GE.AND P0, PT, R23, RZ, PT ;  /* 0x000000ff1700720c */ /* 0x000fe20003f06270 */
[----:B------:R-:W-:Y:S01]  /*18c0*/  IMAD.MOV R11, RZ, RZ, -R11 ;  /* 0x000000ffff0b7224 */ /* 0x000fe200078e0a0b */
[----:B------:R-:W-:Y:S01]  /*18d0*/  IADD3 R23, R19, 0x28, RZ ;  /* 0x0000002813177810 */ /* 0x000fe20007ffe0ff */
[--C-:B------:R-:W-:Y:S01]  /*18e0*/  @!P3 IMAD.IADD R34, R34, 0x1, -R3.reuse ;  /* 0x000000012222b824 */ /* 0x100fe200078e0a03 */
[----:B------:R-:W-:Y:S01]  /*18f0*/  ISETP.GE.AND P3, PT, R25, RZ, PT ;  /* 0x000000ff1900720c */ /* 0x000fe20003f66270 */
[C---:B------:R-:W-:Y:S01]  /*1900*/  IMAD R40, R3.reuse, R11, R40 ;  /* 0x0000000b03287224 */ /* 0x040fe200078e0228 */
[----:B------:R-:W-:Y:S01]  /*1910*/  IABS R11, R23 ;  /* 0x00000017000b7213 */ /* 0x000fe20000000000 */
[----:B------:R-:W-:Y:S01]  /*1920*/  @!P4 IMAD.IADD R36, R36, 0x1, -R3 ;  /* 0x000000012424c824 */ /* 0x000fe200078e0a03 */
[C---:B------:R-:W-:Y:S01]  /*1930*/  ISETP.GT.U32.AND P4, PT, R3.reuse, R32, PT ;  /* 0x000000200300720c */ /* 0x040fe20003f84070 */
[----:B------:R-:W-:Y:S01]  /*1940*/  @!P5 IMAD.MOV R24, RZ, RZ, -R24 ;  /* 0x000000ffff18d224 */ /* 0x000fe200078e0a18 */
[C---:B------:R-:W-:Y:S01]  /*1950*/  ISETP.GT.U32.AND P5, PT, R3.reuse, R34, PT ;  /* 0x000000220300720c */ /* 0x040fe20003fa4070 */
[----:B------:R-:W-:Y:S01]  /*1960*/  @!P2 IMAD.MOV R30, RZ, RZ, -R30 ;  /* 0x000000ffff1ea224 */ /* 0x000fe200078e0a1e */
[----:B------:R-:W-:Y:S01]  /*1970*/  ISETP.GT.U32.AND P2, PT, R3, R40, PT ;  /* 0x000000280300720c */ /* 0x000fe20003f44070 */
[----:B------:R-:W-:Y:S01]  /*1980*/  IMAD.HI.U32 R13, R9, R42, RZ ;  /* 0x0000002a090d7227 */ /* 0x000fe200078e00ff */
[----:B------:R-:W-:-:S03]  /*1990*/  IADD3 R25, R19, 0x24, RZ ;  /* 0x0000002413197810 */ /* 0x000fc60007ffe0ff */
[----:B------:R-:W-:Y:S01]  /*19a0*/  IMAD.MOV.U32 R28, RZ, RZ, R26 ;  /* 0x000000ffff1c7224 */ /* 0x000fe200078e001a */
[----:B------:R-:W-:Y:S01]  /*19b0*/  IABS R46, R25 ;  /* 0x00000019002e7213 */ /* 0x000fe20000000000 */
[----:B------:R-:W-:Y:S02]  /*19c0*/  IMAD.MOV.U32 R26, RZ, RZ, R11 ;  /* 0x000000ffff1a7224 */ /* 0x000fe400078e000b */
[----:B------:R-:W-:Y:S02]  /*19d0*/  @!P6 IMAD.IADD R38, R38, 0x1, -R3 ;  /* 0x000000012626e824 */ /* 0x000fe400078e0a03 */
[----:B------:R-:W-:Y:S02]  /*19e0*/  IMAD.MOV R13, RZ, RZ, -R13 ;  /* 0x000000ffff0d7224 */ /* 0x000fe400078e0a0d */
[----:B------:R-:W-:Y:S01]  /*19f0*/  IMAD.HI.U32 R11, R9, R26, RZ ;  /* 0x0000001a090b7227 */ /* 0x000fe200078e00ff */
[----:B------:R-:W-:-:S03]  /*1a00*/  ISETP.GT.U32.AND P6, PT, R3, R38, PT ;  /* 0x000000260300720c */ /* 0x000fc60003fc4070 */
[----:B------:R-:W-:Y:S02]  /*1a10*/  IMAD R42, R3, R13, R42 ;  /* 0x0000000d032a7224 */ /* 0x000fe400078e022a */
[----:B------:R-:W-:Y:S02]  /*1a20*/  IMAD.MOV R13, RZ, RZ, -R11 ;  /* 0x000000ffff0d7224 */ /* 0x000fe400078e0a0b */
[--C-:B------:R-:W-:Y:S01]  /*1a30*/  @!P4 IMAD.IADD R32, R32, 0x1, -R3.reuse ;  /* 0x000000012020c824 */ /* 0x100fe200078e0a03 */
[----:B------:R-:W-:Y:S01]  /*1a40*/  ISETP.GE.AND P4, PT, R15, RZ, PT ;  /* 0x000000ff0f00720c */ /* 0x000fe20003f86270 */
[--C-:B------:R-:W-:Y:S01]  /*1a50*/  @!P5 IMAD.IADD R34, R34, 0x1, -R3.reuse ;  /* 0x000000012222d824 */ /* 0x100fe200078e0a03 */
[----:B------:R-:W-:Y:S01]  /*1a60*/  IADD3 R15, R19, 0x20, RZ ;  /* 0x00000020130f7810 */ /* 0x000fe20007ffe0ff */
[--C-:B------:R-:W-:Y:S01]  /*1a70*/  @!P2 IMAD.IADD R40, R40, 0x1, -R3.reuse ;  /* 0x000000012828a824 */ /* 0x100fe200078e0a03 */
[C---:B------:R-:W-:Y:S01]  /*1a80*/  ISETP.GT.U32.AND P5, PT, R3.reuse, R42, PT ;  /* 0x0000002a0300720c */ /* 0x040fe20003fa4070 */
[C---:B------:R-:W-:Y:S01]  /*1a90*/  IMAD R26, R3.reuse, R13, R26 ;  /* 0x0000000d031a7224 */ /* 0x040fe200078e021a */
[----:B------:R-:W-:Y:S01]  /*1aa0*/  IABS R48, R15 ;  /* 0x0000000f00307213 */ /* 0x000fe20000000000 */
[----:B------:R-:W-:Y:S01]  /*1ab0*/  @!P0 IMAD.MOV R32, RZ, RZ, -R32 ;  /* 0x000000ffff208224 */ /* 0x000fe200078e0a20 */
[C---:B------:R-:W-:Y:S01]  /*1ac0*/  ISETP.GT.U32.AND P0, PT, R3.reuse, R40, PT ;  /* 0x000000280300720c */ /* 0x040fe20003f04070 */
[----:B------:R-:W-:Y:S01]  /*1ad0*/  @!P3 IMAD.MOV R34, RZ, RZ, -R34 ;  /* 0x000000ffff22b224 */ /* 0x000fe200078e0a22 */
[----:B------:R-:W-:Y:S01]  /*1ae0*/  ISETP.GT.U32.AND P3, PT, R3, R26, PT ;  /* 0x0000001a0300720c */ /* 0x000fe20003f64070 */
[----:B------:R-:W-:Y:S01]  /*1af0*/  @!P6 IMAD.IADD R38, R38, 0x1, -R3 ;  /* 0x000000012626e824 */ /* 0x000fe200078e0a03 */
[----:B------:R-:W-:Y:S01]  /*1b00*/  ISETP.GE.AND P6, PT, R21, RZ, PT ;  /* 0x000000ff1500720c */ /* 0x000fe20003fc6270 */
[----:B------:R-:W-:Y:S01]  /*1b10*/  IMAD.HI.U32 R11, R9, R46, RZ ;  /* 0x0000002e090b7227 */ /* 0x000fe200078e00ff */
[----:B------:R-:W-:-:S02]  /*1b20*/  IADD3 R13, R19, 0x1c, RZ ;  /* 0x0000001c130d7810 */ /* 0x000fc40007ffe0ff */
[----:B------:R-:W-:Y:S01]  /*1b30*/  ISETP.GE.AND P2, PT, R27, RZ, PT ;  /* 0x000000ff1b00720c */ /* 0x000fe20003f46270 */
[----:B------:R-:W-:Y:S01]  /*1b40*/  IMAD.MOV R11, RZ, RZ, -R11 ;  /* 0x000000ffff0b7224 */ /* 0x000fe200078e0a0b */
[----:B------:R-:W-:Y:S01]  /*1b50*/  IABS R50, R13 ;  /* 0x0000000d00327213 */ /* 0x000fe20000000000 */
[----:B------:R-:W-:Y:S01]  /*1b60*/  @!P1 IMAD.MOV R28, RZ, RZ, -R28 ;  /* 0x000000ffff1c9224 */ /* 0x000fe200078e0a1c */
[----:B------:R-:W-:Y:S01]  /*1b70*/  ISETP.GT.U32.AND P1, PT, R3, R36, PT ;  /* 0x000000240300720c */ /* 0x000fe20003f24070 */
[--C-:B------:R-:W-:Y:S01]  /*1b80*/  @!P0 IMAD.IADD R40, R40, 0x1, -R3.reuse ;  /* 0x0000000128288824 */ /* 0x100fe200078e0a03 */
[----:B------:R-:W-:Y:S01]  /*1b90*/  ISETP.GE.AND P0, PT, R25, RZ, PT ;  /* 0x000000ff1900720c */ /* 0x000fe20003f06270 */
[----:B------:R-:W-:Y:S01]  /*1ba0*/  @!P3 IMAD.IADD R26, R26, 0x1, -R3 ;  /* 0x000000011a1ab824 */ /* 0x000fe200078e0a03 */
[----:B------:R-:W-:Y:S01]  /*1bb0*/  ISETP.GE.AND P3, PT, R13, RZ, PT ;  /* 0x000000ff0d00720c */ /* 0x000fe20003f66270 */
[----:B------:R-:W-:Y:S01]  /*1bc0*/  @!P6 IMAD.MOV R40, RZ, RZ, -R40 ;  /* 0x000000ffff28e224 */ /* 0x000fe200078e0a28 */
[----:B------:R-:W-:Y:S01]  /*1bd0*/  IADD3 R13, R19, 0x18, RZ ;  /* 0x00000018130d7810 */ /* 0x000fe20007ffe0ff */
[C---:B------:R-:W-:Y:S01]  /*1be0*/  IMAD R46, R3.reuse, R11, R46 ;  /* 0x0000000b032e7224 */ /* 0x040fe200078e022e */
[----:B------:R-:W-:Y:S01]  /*1bf0*/  ISETP.GT.U32.AND P6, PT, R3, R26, PT ;  /* 0x0000001a0300720c */ /* 0x000fe20003fc4070 */
[----:B------:R-:W-:Y:S01]  /*1c00*/  IMAD.HI.U32 R11, R9, R48, RZ ;  /* 0x00000030090b7227 */ /* 0x000fe200078e00ff */
[----:B------:R-:W-:-:S02]  /*1c10*/  IABS R52, R13 ;  /* 0x0000000d00347213 */ /* 0x000fc40000000000 */
[----:B------:R-:W-:Y:S01]  /*1c20*/  IADD3 R21, R19, 0x10, RZ ;  /* 0x0000001013157810 */ /* 0x000fe20007ffe0ff */
[----:B------:R-:W-:Y:S02]  /*1c30*/  IMAD.MOV R11, RZ, RZ, -R11 ;  /* 0x000000ffff0b7224 */ /* 0x000fe400078e0a0b */
[----:B------:R-:W-:Y:S01]  /*1c40*/  @!P5 IMAD.IADD R42, R42, 0x1, -R3 ;  /* 0x000000012a2ad824 */ /* 0x000fe200078e0a03 */
[----:B------:R-:W-:Y:S01]  /*1c50*/  IABS R56, R21 ;  /* 0x0000001500387213 */ /* 0x000fe20000000000 */
[----:B------:R-:W-:Y:S02]  /*1c60*/  IMAD R48, R3, R11, R48 ;  /* 0x0000000b03307224 */ /* 0x000fe400078e0230 */
[----:B------:R-:W-:Y:S01]  /*1c70*/  IMAD.HI.U32 R11, R9, R50, RZ ;  /* 0x00000032090b7227 */ /* 0x000fe200078e00ff */
[----:B------:R-:W-:-:S03]  /*1c80*/  ISETP.GT.U32.AND P5, PT, R3, R42, PT ;  /* 0x0000002a0300720c */ /* 0x000fc60003fa4070 */
[----:B------:R-:W-:Y:S01]  /*1c90*/  @!P6 IMAD.IADD R26, R26, 0x1, -R3 ;  /* 0x000000011a1ae824 */ /* 0x000fe200078e0a03 */
[----:B------:R-:W-:Y:S01]  /*1ca0*/  ISETP.GT.U32.AND P6, PT, R3, R48, PT ;  /* 0x000000300300720c */ /* 0x000fe20003fc4070 */
[----:B------:R-:W-:Y:S02]  /*1cb0*/  IMAD.MOV R11, RZ, RZ, -R11 ;  /* 0x000000ffff0b7224 */ /* 0x000fe400078e0a0b */
[----:B------:R-:W-:Y:S01]  /*1cc0*/  @!P1 IMAD.IADD R36, R36, 0x1, -R3 ;  /* 0x0000000124249824 */ /* 0x000fe200078e0a03 */
[----:B------:R-:W-:Y:S01]  /*1cd0*/  ISETP.GE.AND P1, PT, R17, RZ, PT ;  /* 0x000000ff1100720c */ /* 0x000fe20003f26270 */
[----:B------:R-:W-:Y:S01]  /*1ce0*/  IMAD R50, R3, R11, R50 ;  /* 0x0000000b03327224 */ /* 0x000fe200078e0232 */
[----:B------:R-:W0:Y:S01]  /*1cf0*/  I2F.RP R17, R72 ;  /* 0x0000004800117306 */ /* 0x000e220000209400 */
[----:B------:R-:W-:-:S04]  /*1d00*/  IMAD.HI.U32 R11, R9, R52, RZ ;  /* 0x00000034090b7227 */ /* 0x000fc800078e00ff */
[----:B------:R-:W-:Y:S01]  /*1d10*/  @!P4 IMAD.MOV R36, RZ, RZ, -R36 ;  /* 0x000000ffff24c224 */ /* 0x000fe200078e0a24 */
[C---:B------:R-:W-:Y:S01]  /*1d20*/  ISETP.GT.U32.AND P4, PT, R3.reuse, R46, PT ;  /* 0x0000002e0300720c */ /* 0x040fe20003f84070 */
[----:B------:R-:W-:Y:S02]  /*1d30*/  @!P6 IMAD.IADD R48, R48, 0x1, -R3 ;  /* 0x000000013030e824 */ /* 0x000fe400078e0a03 */
[----:B------:R-:W-:Y:S02]  /*1d40*/  IMAD.MOV R11, RZ, RZ, -R11 ;  /* 0x000000ffff0b7224 */ /* 0x000fe400078e0a0b */
[----:B------:R-:W-:Y:S01]  /*1d50*/  IMAD.MOV.U32 R44, RZ, RZ, R26 ;  /* 0x000000ffff2c7224 */ /* 0x000fe200078e001a */
[C---:B------:R-:W-:Y:S01]  /*1d60*/  ISETP.GT.U32.AND P6, PT, R3.reuse, R48, PT ;  /* 0x000000300300720c */ /* 0x040fe20003fc4070 */
[----:B------:R-:W-:Y:S02]  /*1d70*/  IMAD R26, R3, R11, R52 ;  /* 0x0000000b031a7224 */ /* 0x000fe400078e0234 */
[--C-:B------:R-:W-:Y:S01]  /*1d80*/  @!P5 IMAD.IADD R42, R42, 0x1, -R3.reuse ;  /* 0x000000012a2ad824 */ /* 0x100fe200078e0a03 */
[----:B------:R-:W-:Y:S01]  /*1d90*/  ISETP.GE.AND P5, PT, R15, RZ, PT ;  /* 0x000000ff0f00720c */ /* 0x000fe20003fa6270 */
[----:B------:R-:W-:Y:S01]  /*1da0*/  @!P1 IMAD.MOV R38, RZ, RZ, -R38 ;  /* 0x000000ffff269224 */ /* 0x000fe200078e0a26 */
[----:B------:R-:W-:Y:S01]  /*1db0*/  IADD3 R15, R19, 0x14, RZ ;  /* 0x00000014130f7810 */ /* 0x000fe20007ffe0ff */
[--C-:B------:R-:W-:Y:S01]  /*1dc0*/  @!P4 IMAD.IADD R46, R46, 0x1, -R3.reuse ;  /* 0x000000012e2ec824 */ /* 0x100fe200078e0a03 */
[----:B------:R-:W-:Y:S01]  /*1dd0*/  ISETP.GE.AND P1, PT, R23, RZ, PT ;  /* 0x000000ff1700720c */ /* 0x000fe20003f26270 */
[----:B------:R-:W-:Y:S01]  /*1de0*/  @!P2 IMAD.MOV R42, RZ, RZ, -R42 ;  /* 0x000000ffff2aa224 */ /* 0x000fe200078e0a2a */
[----:B------:R-:W-:Y:S01]  /*1df0*/  IABS R54, R15 ;  /* 0x0000000f00367213 */ /* 0x000fe20000000000 */
[----:B0-----:R-:W0:Y:S01]  /*1e00*/  MUFU.RCP R17, R17 ;  /* 0x0000001100117308 */ /* 0x001e220000001000 */
[C---:B------:R-:W-:Y:S01]  /*1e10*/  ISETP.GT.U32.AND P4, PT, R3.reuse, R46, PT ;  /* 0x0000002e0300720c */ /* 0x040fe20003f84070 */
[----:B------:R-:W-:Y:S01]  /*1e20*/  @!P6 IMAD.IADD R48, R48, 0x1, -R3 ;  /* 0x000000013030e824 */ /* 0x000fe200078e0a03 */
[----:B------:R-:W-:Y:S01]  /*1e30*/  ISETP.GT.U32.AND P6, PT, R3, R26, PT ;  /* 0x0000001a0300720c */ /* 0x000fe20003fc4070 */
[----:B------:R-:W-:Y:S01]  /*1e40*/  IMAD.IADD R25, R155, 0x1, R62 ;  /* 0x000000019b197824 */ /* 0x000fe200078e023e */
[----:B------:R-:W-:Y:S01]  /*1e50*/  ISETP.GE.AND P2, PT, R13, RZ, PT ;  /* 0x000000ff0d00720c */ /* 0x000fe20003f46270 */
[----:B------:R-:W-:Y:S01]  /*1e60*/  IMAD.HI.U32 R13, R9, R54, RZ ;  /* 0x00000036090d7227 */ /* 0x000fe200078e00ff */
[----:B------:R-:W-:-:S03]  /*1e70*/  IADD3 R23, R19, 0x8, RZ ;  /* 0x0000000813177810 */ /* 0x000fc60007ffe0ff */
[----:B------:R-:W-:Y:S01]  /*1e80*/  IMAD.MOV R13, RZ, RZ, -R13 ;  /* 0x000000ffff0d7224 */ /* 0x000fe200078e0a0d */
[----:B------:R-:W-:Y:S01]  /*1e90*/  IABS R60, R23 ;  /* 0x00000017003c7213 */ /* 0x000fe20000000000 */
[----:B------:R-:W-:Y:S01]  /*1ea0*/  @!P1 IMAD.MOV R44, RZ, RZ, -R44 ;  /* 0x000000ffff2c9224 */ /* 0x000fe200078e0a2c */
[C---:B------:R-:W-:Y:S01]  /*1eb0*/  ISETP.GT.U32.AND P1, PT, R3.reuse, R50, PT ;  /* 0x000000320300720c */ /* 0x040fe20003f24070 */
[----:B------:R-:W-:Y:S01]  /*1ec0*/  IMAD R54, R3, R13, R54 ;  /* 0x0000000d03367224 */ /* 0x000fe200078e0236 */
[----:B------:R-:W-:Y:S01]  /*1ed0*/  SHF.R.U32.HI R13, RZ, 0x3, R197 ;  /* 0x00000003ff0d7819 */ /* 0x000fe200000116c5 */
[--C-:B------:R-:W-:Y:S01]  /*1ee0*/  @!P6 IMAD.IADD R26, R26, 0x1, -R3.reuse ;  /* 0x000000011a1ae824 */ /* 0x100fe200078e0a03 */
[----:B0-----:R-:W-:Y:S01]  /*1ef0*/  IADD3 R17, R17, 0xffffffe, RZ ;  /* 0x0ffffffe11117810 */ /* 0x001fe20007ffe0ff */
[----:B------:R-:W-:Y:S01]  /*1f00*/  @!P4 IMAD.IADD R46, R46, 0x1, -R3 ;  /* 0x000000012e2ec824 */ /* 0x000fe200078e0a03 */
[----:B------:R-:W-:Y:S01]  /*1f10*/  LOP3.LUT R11, R13, 0x3, R194, 0x78, !PT ;  /* 0x000000030d0b7812 */ /* 0x000fe200078e78c2 */
[----:B------:R-:W-:Y:S01]  /*1f20*/  @!P5 IMAD.MOV R48, RZ, RZ, -R48 ;  /* 0x000000ffff30d224 */ /* 0x000fe200078e0a30 */
[----:B------:R-:W-:Y:S01]  /*1f30*/  ISETP.GT.U32.AND P6, PT, R3, R26, PT ;  /* 0x0000001a0300720c */ /* 0x000fe20003fc4070 */
[----:B------:R-:W-:Y:S01]  /*1f40*/  @!P0 IMAD.MOV R46, RZ, RZ, -R46 ;  /* 0x000000ffff2e8224 */ /* 0x000fe200078e0a2e */
[----:B------:R-:W-:Y:S01]  /*1f50*/  ISETP.GE.AND P0, PT, R21, RZ, PT ;  /* 0x000000ff1500720c */ /* 0x000fe20003f06270 */
[----:B------:R-:W-:Y:S01]  /*1f60*/  IMAD R70, R10, 0x4, R11 ;  /* 0x000000040a467824 */ /* 0x000fe200078e020b */
[----:B------:R-:W-:Y:S01]  /*1f70*/  IADD3 R21, R19, 0xc, RZ ;  /* 0x0000000c13157810 */ /* 0x000fe20007ffe0ff */
[----:B------:R-:W-:Y:S01]  /*1f80*/  IMAD.HI.U32 R11, R9, R60, RZ ;  /* 0x0000003c090b7227 */ /* 0x000fe200078e00ff */
[----:B------:R-:W-:-:S02]  /*1f90*/  ISETP.GE.AND P4, PT, R15, RZ, PT ;  /* 0x000000ff0f00720c */ /* 0x000fc40003f86270 */
[----:B------:R-:W-:Y:S01]  /*1fa0*/  IABS R58, R21 ;  /* 0x00000015003a7213 */ /* 0x000fe20000000000 */
[----:B------:R-:W-:Y:S01]  /*1fb0*/  IMAD.MOV R11, RZ, RZ, -R11 ;  /* 0x000000ffff0b7224 */ /* 0x000fe200078e0a0b */
[----:B------:R-:W-:Y:S01]  /*1fc0*/  ISETP.GT.U32.AND P5, PT, R3, R54, PT ;  /* 0x000000360300720c */ /* 0x000fe20003fa4070 */
[----:B------:R-:W-:-:S04]  /*1fd0*/  IMAD.HI.U32 R15, R9, R56, RZ ;  /* 0x00000038090f7227 */ /* 0x000fc800078e00ff */
[----:B------:R-:W-:Y:S02]  /*1fe0*/  @!P6 IMAD.IADD R26, R26, 0x1, -R3 ;  /* 0x000000011a1ae824 */ /* 0x000fe400078e0a03 */
[----:B------:R-:W-:-:S04]  /*1ff0*/  IMAD.HI.U32 R10, R9, R58, RZ ;  /* 0x0000003a090a7227 */ /* 0x000fc800078e00ff */
[C---:B------:R-:W-:Y:S02]  /*2000*/  IMAD R60, R3.reuse, R11, R60 ;  /* 0x0000000b033c7224 */ /* 0x040fe400078e023c */
[----:B------:R-:W-:Y:S01]  /*2010*/  IMAD.MOV.U32 R52, RZ, RZ, R26 ;  /* 0x000000ffff347224 */ /* 0x000fe200078e001a */
[----:B------:R-:W0:Y:S01]  /*2020*/  F2I.FTZ.U32.TRUNC.NTZ R11, R17 ;  /* 0x00000011000b7305 */ /* 0x000e22000021f000 */
[----:B------:R-:W-:Y:S02]  /*2030*/  IMAD.MOV R10, RZ, RZ, -R10 ;  /* 0x000000ffff0a7224 */ /* 0x000fe400078e0a0a */
[----:B------:R-:W-:Y:S01]  /*2040*/  @!P2 IMAD.MOV R52, RZ, RZ, -R52 ;  /* 0x000000ffff34a224 */ /* 0x000fe200078e0a34 */
[C---:B------:R-:W-:Y:S01]  /*2050*/  ISETP.GT.U32.AND P2, PT, R3.reuse, R60, PT ;  /* 0x0000003c0300720c */ /* 0x040fe20003f44070 */
[----:B------:R-:W-:Y:S01]  /*2060*/  IMAD R58, R3, R10, R58 ;  /* 0x0000000a033a7224 */ /* 0x000fe200078e023a */
[----:B------:R-:W-:Y:S01]  /*2070*/  IABS R10, R25 ;  /* 0x00000019000a7213 */ /* 0x000fe20000000000 */
[----:B------:R-:W-:-:S02]  /*2080*/  IMAD.MOV R15, RZ, RZ, -R15 ;  /* 0x000000ffff0f7224 */ /* 0x000fc400078e0a0f */
[----:B------:R-:W-:Y:S01]  /*2090*/  @!P1 IMAD.IADD R50, R50, 0x1, -R3 ;  /* 0x0000000132329824 */ /* 0x000fe200078e0a03 */
[C---:B------:R-:W-:Y:S01]  /*20a0*/  ISETP.GT.U32.AND P6, PT, R3.reuse, R58, PT ;  /* 0x0000003a0300720c */ /* 0x040fe20003fc4070 */
[----:B------:R-:W-:Y:S02]  /*20b0*/  IMAD.MOV.U32 R26, RZ, RZ, R10 ;  /* 0x000000ffff1a7224 */ /* 0x000fe400078e000a */
[C---:B------:R-:W-:Y:S01]  /*20c0*/  IMAD R56, R3.reuse, R15, R56 ;  /* 0x0000000f03387224 */ /* 0x040fe200078e0238 */
[----:B------:R-:W-:Y:S01]  /*20d0*/  ISETP.GT.U32.AND P1, PT, R3, R50, PT ;  /* 0x000000320300720c */ /* 0x000fe20003f24070 */
[----:B------:R-:W-:-:S04]  /*20e0*/  IMAD.HI.U32 R10, R9, R26, RZ ;  /* 0x0000001a090a7227 */ /* 0x000fc800078e00ff */
[----:B------:R-:W-:Y:S02]  /*20f0*/  @!P2 IMAD.IADD R60, R60, 0x1, -R3 ;  /* 0x000000013c3ca824 */ /* 0x000fe400078e0a03 */
[----:B------:R-:W-:Y:S02]  /*2100*/  IMAD.MOV R10, RZ, RZ, -R10 ;  /* 0x000000ffff0a7224 */ /* 0x000fe400078e0a0a */
[----:B0-----:R-:W-:Y:S01]  /*2110*/  IMAD.MOV R15, RZ, RZ, -R11 ;  /* 0x000000ffff0f7224 */ /* 0x001fe200078e0a0b */
[----:B------:R-:W-:Y:S01]  /*2120*/  ISETP.GT.U32.AND P2, PT, R3, R60, PT ;  /* 0x0000003c0300720c */ /* 0x000fe20003f44070 */
[----:B------:R-:W-:-:S04]  /*2130*/  IMAD.HI.U32 R9, R9, R64, RZ ;  /* 0x0000004009097227 */ /* 0x000fc800078e00ff */
[----:B------:R-:W-:Y:S02]  /*2140*/  IMAD R26, R3, R10, R26 ;  /* 0x0000000a031a7224 */ /* 0x000fe400078e021a */
[----:B------:R-:W-:Y:S02]  /*2150*/  IMAD R15, R15, R72, RZ ;  /* 0x000000480f0f7224 */ /* 0x000fe400078e02ff */
[----:B------:R-:W-:Y:S02]  /*2160*/  IMAD.MOV.U32 R10, RZ, RZ, RZ ;  /* 0x000000ffff0a7224 */ /* 0x000fe400078e00ff */
[----:B------:R-:W-:Y:S02]  /*2170*/  IMAD.MOV R9, RZ, RZ, -R9 ;  /* 0x000000ffff097224 */ /* 0x000fe400078e0a09 */
[----:B------:R-:W-:-:S04]  /*2180*/  IMAD.HI.U32 R11, R11, R15, R10 ;  /* 0x0000000f0b0b7227 */ /* 0x000fc800078e000a */
[C---:B------:R-:W-:Y:S01]  /*2190*/  IMAD R10, R3.reuse, R9, R64 ;  /* 0x00000009030a7224 */ /* 0x040fe200078e0240 */
[----:B------:R-:W-:Y:S01]  /*21a0*/  SHF.R.U32.HI R9, RZ, 0x3, R197 ;  /* 0x00000003ff097819 */ /* 0x000fe200000116c5 */
[--C-:B------:R-:W-:Y:S02]  /*21b0*/  @!P2 IMAD.IADD R60, R60, 0x1, -R3.reuse ;  /* 0x000000013c3ca824 */ /* 0x100fe400078e0a03 */
[--C-:B------:R-:W-:Y:S01]  /*21c0*/  @!P6 IMAD.IADD R58, R58, 0x1, -R3.reuse ;  /* 0x000000013a3ae824 */ /* 0x100fe200078e0a03 */
[C---:B------:R-:W-:Y:S01]  /*21d0*/  ISETP.GT.U32.AND P2, PT, R3.reuse, R10, PT ;  /* 0x0000000a0300720c */ /* 0x040fe20003f44070 */
[----:B------:R-:W-:Y:S01]  /*21e0*/  @!P1 IMAD.IADD R50, R50, 0x1, -R3 ;  /* 0x0000000132329824 */ /* 0x000fe200078e0a03 */
[----:B------:R-:W-:Y:S01]  /*21f0*/  ISETP.GT.U32.AND P1, PT, R3, R56, PT ;  /* 0x000000380300720c */ /* 0x000fe20003f24070 */
[----:B------:R-:W-:Y:S01]  /*2200*/  IMAD.HI.U32 R11, R11, R33, RZ ;  /* 0x000000210b0b7227 */ /* 0x000fe200078e00ff */
[----:B------:R-:W-:Y:S02]  /*2210*/  ISETP.GT.U32.AND P6, PT, R3, R58, PT ;  /* 0x0000003a0300720c */ /* 0x000fe40003fc4070 */
[----:B------:R-:W-:Y:S01]  /*2220*/  SGXT.U32 R9, R9, 0x1 ;  /* 0x000000010909781a */ /* 0x000fe20000000000 */
[----:B------:R-:W-:-:S02]  /*2230*/  IMAD.SHL.U32 R64, R196, 0x2, RZ ;  /* 0x00000002c4407824 */ /* 0x000fc400078e00ff */
[----:B------:R-:W-:Y:S02]  /*2240*/  IMAD.MOV R11, RZ, RZ, -R11 ;  /* 0x000000ffff0b7224 */ /* 0x000fe400078e0a0b */
[--C-:B------:R-:W-:Y:S01]  /*2250*/  @!P5 IMAD.IADD R54, R54, 0x1, -R3.reuse ;  /* 0x000000013636d824 */ /* 0x100fe200078e0a03 */
[----:B------:R-:W-:Y:S01]  /*2260*/  LOP3.LUT R15, R64, R9, RZ, 0xfc, !PT ;  /* 0x00000009400f7212 */ /* 0x000fe200078efcff */
[----:B------:R-:W-:Y:S01]  /*2270*/  @!P2 IMAD.IADD R10, R10, 0x1, -R3 ;  /* 0x000000010a0aa824 */ /* 0x000fe200078e0a03 */
[----:B------:R-:W-:Y:S01]  /*2280*/  LOP3.LUT R9, R9, R66, RZ, 0x3c, !PT ;  /* 0x0000004209097212 */ /* 0x000fe200078e3cff */
[----:B------:R-:W-:Y:S01]  /*2290*/  IMAD R33, R72, R11, R33 ;  /* 0x0000000b48217224 */ /* 0x000fe200078e0221 */
[----:B------:R-:W-:Y:S01]  /*22a0*/  SHF.R.U32.HI R64, RZ, 0x1, R62 ;  /* 0x00000001ff407819 */ /* 0x000fe2000001163e */
[--C-:B------:R-:W-:Y:S01]  /*22b0*/  @!P6 IMAD.IADD R58, R58, 0x1, -R3.reuse ;  /* 0x000000013a3ae824 */ /* 0x100fe200078e0a03 */
[----:B------:R-:W-:Y:S01]  /*22c0*/  ISETP.GT.U32.AND P2, PT, R3, R10, PT ;  /* 0x0000000a0300720c */ /* 0x000fe20003f44070 */
[----:B------:R-:W-:Y:S01]  /*22d0*/  IMAD.SHL.U32 R9, R9, 0x10, RZ ;  /* 0x0000001009097824 */ /* 0x000fe200078e00ff */
[----:B------:R-:W-:Y:S01]  /*22e0*/  ISETP.GT.U32.AND P6, PT, R3, R26, PT ;  /* 0x0000001a0300720c */ /* 0x000fe20003fc4070 */
[----:B------:R-:W-:Y:S01]  /*22f0*/  @!P1 IMAD.IADD R56, R56, 0x1, -R3 ;  /* 0x0000000138389824 */ /* 0x000fe200078e0a03 */
[----:B------:R-:W-:Y:S01]  /*2300*/  SGXT.U32 R64, R64, 0x2 ;  /* 0x000000024040781a */ /* 0x000fe20000000000 */
[----:B------:R-:W-:Y:S01]  /*2310*/  @!P3 IMAD.MOV R50, RZ, RZ, -R50 ;  /* 0x000000ffff32b224 */ /* 0x000fe200078e0a32 */
[----:B------:R-:W-:Y:S01]  /*2320*/  LOP3.LUT R152, R68, R9, RZ, 0xfc, !PT ;  /* 0x0000000944987212 */ /* 0x000fe200078efcff */
[----:B------:R-:W-:Y:S01]  /*2330*/  IMAD.SHL.U32 R62, R62, 0x20, RZ ;  /* 0x000000203e3e7824 */ /* 0x000fe200078e00ff */
[----:B------:R-:W-:Y:S01]  /*2340*/  SHF.R.U32.HI R9, RZ, 0x3, R195 ;  /* 0x00000003ff097819 */ /* 0x000fe200000116c3 */
[----:B------:R-:W-:Y:S01]  /*2350*/  IMAD.SHL.U32 R17, R197, 0x40, RZ ;  /* 0x00000040c5117824 */ /* 0x000fe200078e00ff */
[----:B------:R-:W-:-:S02]  /*2360*/  ISETP.GT.U32.AND P5, PT, R3, R54, PT ;  /* 0x000000360300720c */ /* 0x000fc40003fa4070 */
[C---:B------:R-:W-:Y:S01]  /*2370*/  ISETP.GT.U32.AND P1, PT, R3.reuse, R56, PT ;  /* 0x000000380300720c */ /* 0x040fe20003f24070 */
[--C-:B------:R-:W-:Y:S01]  /*2380*/  @!P2 IMAD.IADD R10, R10, 0x1, -R3.reuse ;  /* 0x000000010a0aa824 */ /* 0x100fe200078e0a03 */
[----:B------:R-:W-:Y:S01]  /*2390*/  ISETP.GT.U32.AND P2, PT, R72, R33, PT ;  /* 0x000000214800720c */ /* 0x000fe20003f44070 */
[----:B------:R-:W-:Y:S01]  /*23a0*/  @!P6 IMAD.IADD R26, R26, 0x1, -R3 ;  /* 0x000000011a1ae824 */ /* 0x000fe200078e0a03 */
[----:B------:R-:W-:Y:S02]  /*23b0*/  LOP3.LUT R66, R66, 0x2, R13, 0x1e, !PT ;  /* 0x0000000242427812 */ /* 0x000fe400078e1e0d */
[----:B------:R-:W-:Y:S02]  /*23c0*/  LOP3.LUT R13, R64, R13, RZ, 0x3c, !PT ;  /* 0x0000000d400d7212 */ /* 0x000fe400078e3cff */
[----:B------:R-:W-:Y:S01]  /*23d0*/  ISETP.GT.U32.AND P6, PT, R3, R26, PT ;  /* 0x0000001a0300720c */ /* 0x000fe20003fc4070 */
[----:B------:R-:W-:Y:S01]  /*23e0*/  IMAD.SHL.U32 R151, R66, 0x10, RZ ;  /* 0x0000001042977824 */ /* 0x000fe200078e00ff */
[----:B------:R-:W-:Y:S01]  /*23f0*/  LOP3.LUT R64, R9, 0x7, R194, 0x78, !PT ;  /* 0x0000000709407812 */ /* 0x000fe200078e78c2 */
[--C-:B------:R-:W-:Y:S01]  /*2400*/  @!P5 IMAD.IADD R54, R54, 0x1, -R3.reuse ;  /* 0x000000013636d824 */ /* 0x100fe200078e0a03 */
[----:B------:R-:W-:Y:S01]  /*2410*/  LOP3.LUT R11, R156, 0x7, RZ, 0xc0, !PT ;  /* 0x000000079c0b7812 */ /* 0x000fe200078ec0ff */
[----:B------:R-:W-:Y:S01]  /*2420*/  @!P1 IMAD.IADD R56, R56, 0x1, -R3 ;  /* 0x0000000138389824 */ /* 0x000fe200078e0a03 */
[----:B------:R-:W-:Y:S01]  /*2430*/  ISETP.GE.AND P3, PT, R19, RZ, PT ;  /* 0x000000ff1300720c */ /* 0x000fe20003f66270 */
[----:B------:R-:W-:Y:S01]  /*2440*/  @!P2 IMAD.IADD R33, R33, 0x1, -R72 ;  /* 0x000000012121a824 */ /* 0x000fe200078e0a48 */
[----:B------:R-:W-:Y:S01]  /*2450*/  ISETP.GE.AND P5, PT, R21, RZ, PT ;  /* 0x000000ff1500720c */ /* 0x000fe20003fa6270 */
[----:B------:R-:W-:Y:S01]  /*2460*/  IMAD R64, R193, 0x8, R64 ;  /* 0x00000008c1407824 */ /* 0x000fe200078e0240 */
[----:B------:R-:W-:Y:S01]  /*2470*/  ISETP.GE.AND P1, PT, R23, RZ, PT ;  /* 0x000000ff1700720c */ /* 0x000fe20003f26270 */
[----:B------:R-:W-:Y:S01]  /*2480*/  IMAD.SHL.U32 R13, R13, 0x8, RZ ;  /* 0x000000080d0d7824 */ /* 0x000fe200078e00ff */
[----:B------:R-:W-:Y:S01]  /*2490*/  ISETP.GT.U32.AND P2, PT, R72, R33, PT ;  /* 0x000000214800720c */ /* 0x000fe20003f44070 */
[----:B------:R-:W-:Y:S01]  /*24a0*/  IMAD.U32 R168, R64, 0x8, R11 ;  /* 0x0000000840a87824 */ /* 0x000fe200078e000b */
[----:B------:R-:W-:Y:S01]  /*24b0*/  LOP3.LUT R64, R9, 0x7, R191, 0x78, !PT ;  /* 0x0000000709407812 */ /* 0x000fe200078e78bf */
[----:B------:R-:W-:Y:S01]  /*24c0*/  @!P6 IMAD.IADD R26, R26, 0x1, -R3 ;  /* 0x000000011a1ae824 */ /* 0x000fe200078e0a03 */
[----:B------:R-:W-:Y:S01]  /*24d0*/  ISETP.GE.AND P6, PT, R25, RZ, PT ;  /* 0x000000ff1900720c */ /* 0x000fe20003fc6270 */
[----:B------:R-:W-:Y:S01]  /*24e0*/  @!P4 IMAD.MOV R54, RZ, RZ, -R54 ;  /* 0x000000ffff36c224 */ /* 0x000fe200078e0a36 */
[----:B------:R-:W-:Y:S01]  /*24f0*/  LOP3.LUT R3, R9, 0x7, R192, 0x78, !PT ;  /* 0x0000000709037812 */ /* 0x000fe200078e78c0 */
[----:B------:R-:W-:Y:S01]  /*2500*/  IMAD R64, R191, 0x8, R64 ;  /* 0x00000008bf407824 */ /* 0x000fe200078e0240 */
[----:B------:R-:W-:Y:S01]  /*2510*/  LOP3.LUT R35, R13, R62, RZ, 0xfc, !PT ;  /* 0x0000003e0d237212 */ /* 0x000fe200078efcff */
[----:B------:R-:W-:Y:S01]  /*2520*/  IMAD.MOV.U32 R62, RZ, RZ, R26 ;  /* 0x000000ffff3e7224 */ /* 0x000fe200078e001a */
[----:B------:R-:W-:Y:S01]  /*2530*/  LOP3.LUT R151, R151, R68, RZ, 0xfc, !PT ;  /* 0x0000004497977212 */ /* 0x000fe200078efcff */
[----:B------:R-:W-:Y:S01]  /*2540*/  IMAD.U32 R170, R64, 0x8, R11 ;  /* 0x0000000840aa7824 */ /* 0x000fe200078e000b */
[----:B------:R-:W-:Y:S01]  /*2550*/  LOP3.LUT R66, R17, 0x400, RZ, 0xc0, !PT ;  /* 0x0000040011427812 */ /* 0x000fe200078ec0ff */
[----:B------:R-:W-:Y:S01]  /*2560*/  IMAD.MOV.U32 R64, RZ, RZ, R10 ;  /* 0x000000ffff407224 */ /* 0x000fe200078e000a */
[----:B------:R-:W-:Y:S01]  /*2570*/  LOP3.LUT R17, R15, 0x7, R156, 0x78, !PT ;  /* 0x000000070f117812 */ /* 0x000fe200078e789c */
[----:B------:R-:W-:Y:S01]  /*2580*/  IMAD R68, R192, 0x8, R3 ;  /* 0x00000008c0447824 */ /* 0x000fe200078e0203 */
[----:B------:R-:W-:Y:S01]  /*2590*/  LOP3.LUT R3, RZ, c[0x0][0x17c], RZ, 0x33, !PT ;  /* 0x00005f00ff037a12 */ /* 0x000fe200078e33ff */
[----:B------:R-:W-:Y:S01]  /*25a0*/  @!P2 IMAD.IADD R33, R33, 0x1, -R72 ;  /* 0x000000012121a824 */ /* 0x000fe200078e0a48 */
[----:B------:R-:W-:Y:S01]  /*25b0*/  ISETP.NE.AND P2, PT, RZ, c[0x0][0x17c], PT ;  /* 0x00005f00ff007a0c */ /* 0x000fe20003f45270 */
[----:B------:R-:W-:Y:S01]  /*25c0*/  @!P0 IMAD.MOV R56, RZ, RZ, -R56 ;  /* 0x000000ffff388224 */ /* 0x000fe200078e0a38 */
[----:B------:R-:W-:Y:S01]  /*25d0*/  ISETP.NE.AND P0, PT, RZ, c[0x0][0x178], PT ;  /* 0x00005e00ff007a0c */ /* 0x000fe20003f05270 */
[----:B------:R-:W-:Y:S01]  /*25e0*/  @!P5 IMAD.MOV R58, RZ, RZ, -R58 ;  /* 0x000000ffff3ad224 */ /* 0x000fe200078e0a3a */
[C---:B------:R-:W-:Y:S01]  /*25f0*/  SEL R4, R3.reuse, R4, !P2 ;  /* 0x0000000403047207 */ /* 0x040fe20005000000 */
[----:B------:R-:W-:Y:S01]  /*2600*/  @!P1 IMAD.MOV R60, RZ, RZ, -R60 ;  /* 0x000000ffff3c9224 */ /* 0x000fe200078e0a3c */
[C---:B------:R-:W-:Y:S01]  /*2610*/  SEL R142, R3.reuse, R12, !P2 ;  /* 0x0000000c038e7207 */ /* 0x040fe20005000000 */
[----:B------:R-:W-:Y:S01]  /*2620*/  @!P6 IMAD.MOV R62, RZ, RZ, -R62 ;  /* 0x000000ffff3ee224 */ /* 0x000fe200078e0a3e */
[C---:B------:R-:W-:Y:S01]  /*2630*/  SEL R140, R3.reuse, R16, !P2 ;  /* 0x00000010038c7207 */ /* 0x040fe20005000000 */
[----:B------:R-:W-:Y:S01]  /*2640*/  @!P3 IMAD.MOV R64, RZ, RZ, -R64 ;  /* 0x000000ffff40b224 */ /* 0x000fe200078e0a40 */
[C---:B------:R-:W-:Y:S01]  /*2650*/  SEL R26, R3.reuse, R20, !P2 ;  /* 0x00000014031a7207 */ /* 0x040fe20005000000 */
[----:B------:R-:W-:Y:S01]  /*2660*/  IMAD R147, R4, c[0x0][0x190], R29 ;  /* 0x0000640004937a24 */ /* 0x000fe200078e021d */
[----:B------:R-:W-:Y:S01]  /*2670*/  SEL R148, R3, R2, !P2 ;  /* 0x0000000203947207 */ /* 0x000fe20005000000 */
[----:B------:R-:W-:Y:S01]  /*2680*/  IMAD R66, R11, 0x80, R66 ;  /* 0x000000800b427824 */ /* 0x000fe200078e0242 */
[----:B------:R-:W-:Y:S01]  /*2690*/  SEL R146, R3, R5, !P2 ;  /* 0x0000000503927207 */ /* 0x000fe20005000000 */
[----:B------:R-:W-:Y:S01]  /*26a0*/  IMAD.SHL.U32 R17, R17, 0x10, RZ ;  /* 0x0000001011117824 */ /* 0x000fe200078e00ff */
[C---:B------:R-:W-:Y:S01]  /*26b0*/  SEL R6, R3.reuse, R6, !P2 ;  /* 0x0000000603067207 */ /* 0x040fe20005000000 */
[--C-:B------:R-:W-:Y:S01]  /*26c0*/  IMAD.U32 R167, R70, 0x8, R11.reuse ;  /* 0x0000000846a77824 */ /* 0x100fe200078e000b */
[C---:B------:R-:W-:Y:S01]  /*26d0*/  SEL R144, R3.reuse, R7, !P2 ;  /* 0x0000000703907207 */ /* 0x040fe20005000000 */
[----:B------:R-:W-:Y:S01]  /*26e0*/  IMAD.U32 R169, R68, 0x8, R11 ;  /* 0x0000000844a97824 */ /* 0x000fe200078e000b */
[C---:B------:R-:W-:Y:S01]  /*26f0*/  SEL R8, R3.reuse, R8, !P2 ;  /* 0x0000000803087207 */ /* 0x040fe20005000000 */
[----:B------:R-:W-:Y:S01]  /*2700*/  IMAD.MOV.U32 R2, RZ, RZ, c[0x0][0x18c] ;  /* 0x00006300ff027624 */ /* 0x000fe200078e00ff */
[C---:B------:R-:W-:Y:S01]  /*2710*/  SEL R14, R3.reuse, R14, !P2 ;  /* 0x0000000e030e7207 */ /* 0x040fe20005000000 */
[--C-:B------:R-:W-:Y:S01]  /*2720*/  IMAD R145, R6, c[0x0][0x190], R29.reuse ;  /* 0x0000640006917a24 */ /* 0x100fe200078e021d */
        /* <DEDUP_REMOVED lines=42> */
[----:B------:R-:W-:Y:S01]  /*29d0*/  SEL R64, R3, R64, !P2 ;  /* 0x0000004003407207 */ /* 0x000fe20005000000 */
[----:B------:R-:W-:Y:S01]  /*29e0*/  IMAD.MOV.U32 R3, RZ, RZ, c[0x0][0x188] ;  /* 0x00006200ff037624 */ /* 0x000fe200078e00ff */
[----:B------:R-:W-:Y:S01]  /*29f0*/  IADD3 R4, R193, 0x1e, RZ ;  /* 0x0000001ec1047810 */ /* 0x000fe20007ffe0ff */
[--C-:B------:R-:W-:Y:S01]  /*2a00*/  IMAD R10, R10, c[0x0][0x190], R29.reuse ;  /* 0x000064000a0a7a24 */ /* 0x100fe200078e021d */
[----:B------:R-:W-:Y:S01]  /*2a10*/  ISETP.GE.AND P1, PT, R154, RZ, PT ;  /* 0x000000ff9a00720c */ /* 0x000fe20003f26270 */
[----:B------:R-:W-:Y:S01]  /*2a20*/  IMAD.SHL.U32 R185, R3, 0x2, RZ ;  /* 0x0000000203b97824 */ /* 0x000fe200078e00ff */
[-C--:B------:R-:W-:Y:S01]  /*2a30*/  LOP3.LUT R150, R17, R66.reuse, RZ, 0xfc, !PT ;  /* 0x0000004211967212 */ /* 0x080fe200078efcff */
[----:B------:R-:W-:Y:S01]  /*2a40*/  IMAD R17, R40, c[0x0][0x190], R29 ;  /* 0x0000640028117a24 */ /* 0x000fe200078e021d */
[----:B------:R-:W-:Y:S01]  /*2a50*/  LOP3.LUT R15, R15, 0x4, RZ, 0xfc, !PT ;  /* 0x000000040f0f7812 */ /* 0x000fe200078efcff */
[----:B------:R-:W-:Y:S01]  /*2a60*/  IMAD R32, R4, c[0x0][0x188], -R185 ;  /* 0x0000620004207a24 */ /* 0x000fe200078e0ab9 */
[----:B------:R-:W-:Y:S01]  /*2a70*/  LOP3.LUT R9, R9, 0x7, R190, 0x78, !PT ;  /* 0x0000000709097812 */ /* 0x000fe200078e78be */
[----:B------:R-:W-:Y:S01]  /*2a80*/  IMAD R8, R58, c[0x0][0x190], R29 ;  /* 0x000064003a087a24 */ /* 0x000fe200078e021d */
[--C-:B------:R-:W-:Y:S01]  /*2a90*/  LOP3.LUT R15, R15, 0x7, R156.reuse, 0x78, !PT ;  /* 0x000000070f0f7812 */ /* 0x100fe200078e789c */
[----:B------:R-:W-:Y:S01]  /*2aa0*/  IMAD.IADD R174, R32, 0x1, -R185 ;  /* 0x0000000120ae7824 */ /* 0x000fe200078e0ab9 */
[----:B------:R-:W-:Y:S01]  /*2ab0*/  LOP3.LUT R35, R35, 0x7, R156, 0xf8, !PT ;  /* 0x0000000723237812 */ /* 0x000fe200078ef89c */
[----:B------:R-:W-:Y:S01]  /*2ac0*/  IMAD R70, R190, 0x8, R9 ;  /* 0x00000008be467824 */ /* 0x000fe200078e0209 */
[----:B------:R-:W-:Y:S01]  /*2ad0*/  CS2R R72, SRZ ;  /* 0x0000000000487805 */ /* 0x000fe2000001ff00 */
[----:B------:R-:W-:Y:S01]  /*2ae0*/  IMAD.IADD R34, R174, 0x1, -R185 ;  /* 0x00000001ae227824 */ /* 0x000fe200078e0ab9 */
[----:B------:R-:W-:Y:S01]  /*2af0*/  CS2R R68, SRZ ;  /* 0x0000000000447805 */ /* 0x000fe2000001ff00 */
[----:B------:R-:W-:Y:S01]  /*2b00*/  @!P1 IMAD.MOV R33, RZ, RZ, -R33 ;  /* 0x000000ffff219224 */ /* 0x000fe200078e0a21 */
[----:B------:R-:W-:Y:S01]  /*2b10*/  @!P0 LOP3.LUT R33, RZ, c[0x0][0x178], RZ, 0x33, !PT ;  /* 0x00005e00ff218a12 */ /* 0x000fe200078e33ff */
[--C-:B------:R-:W-:Y:S01]  /*2b20*/  IMAD.IADD R176, R34, 0x1, -R185.reuse ;  /* 0x0000000122b07824 */ /* 0x100fe200078e0ab9 */
[----:B------:R-:W-:Y:S01]  /*2b30*/  CS2R R30, SRZ ;  /* 0x00000000001e7805 */ /* 0x000fe2000001ff00 */
[----:B------:R-:W-:Y:S01]  /*2b40*/  IMAD.SHL.U32 R15, R15, 0x10, RZ ;  /* 0x000000100f0f7824 */ /* 0x000fe200078e00ff */
[----:B------:R-:W-:Y:S01]  /*2b50*/  LEA R167, R167, 0x1000, 0x1 ;  /* 0x00001000a7a77811 */ /* 0x000fe200078e08ff */
[--C-:B------:R-:W-:Y:S01]  /*2b60*/  IMAD.IADD R36, R176, 0x1, -R185.reuse ;  /* 0x00000001b0247824 */ /* 0x100fe200078e0ab9 */
[----:B------:R-:W-:Y:S01]  /*2b70*/  LEA R172, R35, 0x1000, 0x1 ;  /* 0x0000100023ac7811 */ /* 0x000fe200078e08ff */
[----:B------:R-:W-:Y:S01]  /*2b80*/  IMAD R33, R33, c[0x0][0x184], RZ ;  /* 0x0000610021217a24 */ /* 0x000fe200078e02ff */
[----:B------:R-:W-:Y:S01]  /*2b90*/  LOP3.LUT R149, R15, R66, RZ, 0xfc, !PT ;  /* 0x000000420f957212 */ /* 0x000fe200078efcff */
[----:B------:R-:W-:Y:S01]  /*2ba0*/  IMAD.IADD R178, R36, 0x1, -R185 ;  /* 0x0000000124b27824 */ /* 0x000fe200078e0ab9 */
[----:B------:R-:W-:Y:S01]  /*2bb0*/  CS2R R66, SRZ ;  /* 0x0000000000427805 */ /* 0x000fe2000001ff00 */
[----:B------:R-:W-:-:S02]  /*2bc0*/  IMAD.U32 R171, R70, 0x8, R11 ;  /* 0x0000000846ab7824 */ /* 0x000fc400078e000b */
[----:B------:R-:W-:Y:S01]  /*2bd0*/  IMAD.IADD R38, R178, 0x1, -R185 ;  /* 0x00000001b2267824 */ /* 0x000fe200078e0ab9 */
[----:B------:R-:W-:Y:S01]  /*2be0*/  CS2R R70, SRZ ;  /* 0x0000000000467805 */ /* 0x000fe2000001ff00 */
[----:B------:R-:W-:Y:S02]  /*2bf0*/  IMAD R15, R44, c[0x0][0x190], R29 ;  /* 0x000064002c0f7a24 */ /* 0x000fe400078e021d */
[----:B------:R-:W-:Y:S02]  /*2c00*/  IMAD.IADD R180, R38, 0x1, -R185 ;  /* 0x0000000126b47824 */ /* 0x000fe400078e0ab9 */
[----:B------:R-:W-:Y:S02]  /*2c10*/  IMAD R11, R52, c[0x0][0x190], R29 ;  /* 0x00006400340b7a24 */ /* 0x000fe400078e021d */
[----:B------:R-:W-:Y:S02]  /*2c20*/  IMAD.IADD R40, R180, 0x1, -R185 ;  /* 0x00000001b4287824 */ /* 0x000fe400078e0ab9 */
[----:B------:R-:W-:-:S02]  /*2c30*/  IMAD R9, R56, c[0x0][0x190], R29 ;  /* 0x0000640038097a24 */ /* 0x000fc400078e021d */
[----:B------:R-:W-:Y:S02]  /*2c40*/  IMAD.IADD R182, R40, 0x1, -R185 ;  /* 0x0000000128b67824 */ /* 0x000fe400078e0ab9 */
[----:B------:R-:W-:Y:S02]  /*2c50*/  IMAD R7, R60, c[0x0][0x190], R29 ;  /* 0x000064003c077a24 */ /* 0x000fe400078e021d */
[----:B------:R-:W-:Y:S02]  /*2c60*/  IMAD.IADD R42, R182, 0x1, -R185 ;  /* 0x00000001b62a7824 */ /* 0x000fe400078e0ab9 */
[----:B------:R-:W-:Y:S02]  /*2c70*/  IMAD R6, R62, c[0x0][0x190], R29 ;  /* 0x000064003e067a24 */ /* 0x000fe400078e021d */
[----:B------:R-:W-:Y:S02]  /*2c80*/  IMAD.IADD R184, R42, 0x1, -R185 ;  /* 0x000000012ab87824 */ /* 0x000fe400078e0ab9 */
[----:B------:R-:W-:-:S02]  /*2c90*/  IMAD R5, R64, c[0x0][0x190], R29 ;  /* 0x0000640040057a24 */ /* 0x000fc400078e021d */
[--C-:B------:R-:W-:Y:S01]  /*2ca0*/  IMAD.IADD R186, R184, 0x1, -R185.reuse ;  /* 0x00000001b8ba7824 */ /* 0x100fe200078e0ab9 */
[----:B------:R-:W-:Y:S01]  /*2cb0*/  CS2R R64, SRZ ;  /* 0x0000000000407805 */ /* 0x000fe2000001ff00 */
[----:B------:R-:W-:Y:S01]  /*2cc0*/  CS2R R28, SRZ ;  /* 0x00000000001c7805 */ /* 0x000fe2000001ff00 */
[----:B------:R-:W-:Y:S02]  /*2cd0*/  IMAD.SHL.U32 R3, R3, 0x20, RZ ;  /* 0x0000002003037824 */ /* 0x000fe400078e00ff */
[----:B------:R-:W-:Y:S01]  /*2ce0*/  IADD3 R185, R33, R186, -R185 ;  /* 0x000000ba21b97210 */ /* 0x000fe20007ffe8b9 */
[----:B------:R-:W-:Y:S02]  /*2cf0*/  IMAD.SHL.U32 R2, R2, 0x20, RZ ;  /* 0x0000002002027824 */ /* 0x000fe400078e00ff */
[----:B------:R-:W-:Y:S02]  /*2d00*/  IMAD.SHL.U32 R168, R168, 0x2, RZ ;  /* 0x00000002a8a87824 */ /* 0x000fe400078e00ff */
[----:B------:R-:W-:-:S02]  /*2d10*/  IMAD.SHL.U32 R169, R169, 0x2, RZ ;  /* 0x00000002a9a97824 */ /* 0x000fc400078e00ff */
[----:B------:R-:W-:Y:S02]  /*2d20*/  IMAD.SHL.U32 R170, R170, 0x2, RZ ;  /* 0x00000002aaaa7824 */ /* 0x000fe400078e00ff */
[----:B------:R-:W-:Y:S02]  /*2d30*/  IMAD.SHL.U32 R171, R171, 0x2, RZ ;  /* 0x00000002abab7824 */ /* 0x000fe400078e00ff */
[C---:B------:R-:W-:Y:S02]  /*2d40*/  IMAD.IADD R173, R33.reuse, 0x1, R32 ;  /* 0x0000000121ad7824 */ /* 0x040fe400078e0220 */
[C---:B------:R-:W-:Y:S02]  /*2d50*/  IMAD.IADD R174, R33.reuse, 0x1, R174 ;  /* 0x0000000121ae7824 */ /* 0x040fe400078e02ae */
[C---:B------:R-:W-:Y:S02]  /*2d60*/  IMAD.IADD R175, R33.reuse, 0x1, R34 ;  /* 0x0000000121af7824 */ /* 0x040fe400078e0222 */
[----:B------:R-:W-:-:S02]  /*2d70*/  IMAD.IADD R176, R33, 0x1, R176 ;  /* 0x0000000121b07824 */ /* 0x000fc400078e02b0 */
[C---:B------:R-:W-:Y:S02]  /*2d80*/  IMAD.IADD R177, R33.reuse, 0x1, R36 ;  /* 0x0000000121b17824 */ /* 0x040fe400078e0224 */
[C---:B------:R-:W-:Y:S02]  /*2d90*/  IMAD.IADD R178, R33.reuse, 0x1, R178 ;  /* 0x0000000121b27824 */ /* 0x040fe400078e02b2 */
[C---:B------:R-:W-:Y:S02]  /*2da0*/  IMAD.IADD R179, R33.reuse, 0x1, R38 ;  /* 0x0000000121b37824 */ /* 0x040fe400078e0226 */
[C---:B------:R-:W-:Y:S02]  /*2db0*/  IMAD.IADD R180, R33.reuse, 0x1, R180 ;  /* 0x0000000121b47824 */ /* 0x040fe400078e02b4 */
[C---:B------:R-:W-:Y:S02]  /*2dc0*/  IMAD.IADD R181, R33.reuse, 0x1, R40 ;  /* 0x0000000121b57824 */ /* 0x040fe400078e0228 */
[----:B------:R-:W-:-:S02]  /*2dd0*/  IMAD.IADD R182, R33, 0x1, R182 ;  /* 0x0000000121b67824 */ /* 0x000fc400078e02b6 */
[C---:B------:R-:W-:Y:S02]  /*2de0*/  IMAD.IADD R183, R33.reuse, 0x1, R42 ;  /* 0x0000000121b77824 */ /* 0x040fe400078e022a */
[C---:B------:R-:W-:Y:S02]  /*2df0*/  IMAD.IADD R184, R33.reuse, 0x1, R184 ;  /* 0x0000000121b87824 */ /* 0x040fe400078e02b8 */
[----:B------:R-:W-:Y:S02]  /*2e00*/  IMAD.IADD R186, R33, 0x1, R186 ;  /* 0x0000000121ba7824 */ /* 0x000fe400078e02ba */
[--C-:B------:R-:W-:Y:S02]  /*2e10*/  IMAD R187, R4, c[0x0][0x188], R33.reuse ;  /* 0x0000620004bb7a24 */ /* 0x100fe400078e0221 */
[----:B------:R-:W-:-:S02]  /*2e20*/  IMAD R188, R193, c[0x0][0x188], R33 ;  /* 0x00006200c1bc7a24 */ /* 0x000fc400078e0221 */
.L_x_2:
[----:B------:R-:W-:Y:S01]  /*2e30*/  ISETP.GE.AND P3, PT, R192, UR5, PT ;  /* 0x00000005c0007c0c */ /* 0x000fe2000bf66270 */
[----:B-----5:R-:W-:Y:S01]  /*2e40*/  IMAD.WIDE R34, R185, 0x2, R198 ;  /* 0x00000002b9227825 */ /* 0x020fe200078e02c6 */
[----:B------:R-:W-:-:S02]  /*2e50*/  ISETP.GE.AND P2, PT, R193, UR5, PT ;  /* 0x00000005c1007c0c */ /* 0x000fc4000bf46270 */
[----:B------:R-:W-:Y:S01]  /*2e60*/  ISETP.GE.AND P4, PT, R191, UR5, PT ;  /* 0x00000005bf007c0c */ /* 0x000fe2000bf86270 */
[----:B------:R-:W-:Y:S01]  /*2e70*/  IMAD.WIDE R38, R188, 0x2, R198 ;  /* 0x00000002bc267825 */ /* 0x000fe200078e02c6 */
[----:B------:R-:W-:Y:S02]  /*2e80*/  PRMT R44, RZ, 0x7610, R44 ;  /* 0x00007610ff2c7816 */ /* 0x000fe4000000002c */
[----:B------:R-:W-:Y:S01]  /*2e90*/  PRMT R45, RZ, 0x7610, R45 ;  /* 0x00007610ff2d7816 */ /* 0x000fe2000000002d */
[----:B------:R-:W-:Y:S01]  /*2ea0*/  IMAD.WIDE R32, R186, 0x2, R198 ;  /* 0x00000002ba207825 */ /* 0x000fe200078e02c6 */
[----:B------:R-:W-:-:S03]  /*2eb0*/  PRMT R47, RZ, 0x7610, R47 ;  /* 0x00007610ff2f7816 */ /* 0x000fc6000000002f */
[----:B------:R0:W2:Y:S04]  /*2ec0*/  @!P3 LDG.E.U16 R44, [R34.64] ;  /* 0x00000006222cb981 */ /* 0x0000a8000c1e1500 */
[----:B------:R1:W3:Y:S04]  /*2ed0*/  @!P2 LDG.E.U16 R45, [R38.64] ;  /* 0x00000006262da981 */ /* 0x0002e8000c1e1500 */
[----:B------:R4:W3:Y:S01]  /*2ee0*/  @!P4 LDG.E.U16 R47, [R32.64] ;  /* 0x00000006202fc981 */ /* 0x0008e2000c1e1500 */
[----:B------:R-:W-:Y:S02]  /*2ef0*/  ISETP.GE.AND P6, PT, R189, UR5, PT ;  /* 0x00000005bd007c0c */ /* 0x000fe4000bfc6270 */
[----:B------:R-:W-:-:S02]  /*2f00*/  ISETP.GE.AND P5, PT, R190, UR5, PT ;  /* 0x00000005be007c0c */ /* 0x000fc4000bfa6270 */
[----:B------:R-:W-:Y:S01]  /*2f10*/  PRMT R49, RZ, 0x7610, R49 ;  /* 0x00007610ff317816 */ /* 0x000fe20000000031 */
[----:B-1----:R-:W-:Y:S01]  /*2f20*/  IMAD.WIDE R38, R183, 0x2, R198 ;  /* 0x00000002b7267825 */ /* 0x002fe200078e02c6 */
[----:B------:R-:W-:Y:S02]  /*2f30*/  ISETP.GE.AND P0, PT, R157, UR5, PT ;  /* 0x000000059d007c0c */ /* 0x000fe4000bf06270 */
[----:B------:R-:W-:Y:S01]  /*2f40*/  PRMT R46, RZ, 0x7610, R46 ;  /* 0x00007610ff2e7816 */ /* 0x000fe2000000002e */
[----:B------:R-:W-:Y:S01]  /*2f50*/  IMAD.WIDE R36, R184, 0x2, R198 ;  /* 0x00000002b8247825 */ /* 0x000fe200078e02c6 */
[----:B------:R-:W-:Y:S02]  /*2f60*/  ISETP.GE.AND P1, PT, R158, UR5, PT ;  /* 0x000000059e007c0c */ /* 0x000fe4000bf26270 */
[----:B------:R-:W-:Y:S01]  /*2f70*/  PRMT R55, RZ, 0x7610, R55 ;  /* 0x00007610ff377816 */ /* 0x000fe20000000037 */
[----:B------:R1:W3:Y:S01]  /*2f80*/  @!P6 LDG.E.U16 R49, [R38.64] ;  /* 0x000000062631e981 */ /* 0x0002e2000c1e1500 */
[----:B------:R-:W-:Y:S01]  /*2f90*/  PRMT R50, RZ, 0x7610, R50 ;  /* 0x00007610ff327816 */ /* 0x000fe20000000032 */
[----:B----4-:R-:W-:Y:S01]  /*2fa0*/  IMAD.WIDE R32, R182, 0x2, R198 ;  /* 0x00000002b6207825 */ /* 0x010fe200078e02c6 */
[----:B------:R-:W-:Y:S01]  /*2fb0*/  PRMT R52, RZ, 0x7610, R52 ;  /* 0x00007610ff347816 */ /* 0x000fe20000000034 */
[----:B------:R4:W3:Y:S01]  /*2fc0*/  @!P5 LDG.E.U16 R46, [R36.64] ;  /* 0x00000006242ed981 */ /* 0x0008e2000c1e1500 */
[----:B------:R-:W-:Y:S01]  /*2fd0*/  PRMT R51, RZ, 0x7610, R51 ;  /* 0x00007610ff337816 */ /* 0x000fe20000000033 */
[----:B0-----:R-:W-:Y:S01]  /*2fe0*/  IMAD.WIDE R34, R181, 0x2, R198 ;  /* 0x00000002b5227825 */ /* 0x001fe200078e02c6 */
[----:B------:R-:W-:Y:S01]  /*2ff0*/  PRMT R60, RZ, 0x7610, R60 ;  /* 0x00007610ff3c7816 */ /* 0x000fe2000000003c */
[----:B------:R-:W3:Y:S02]  /*3000*/  @!P0 LDG.E.U16 R50, [R32.64] ;  /* 0x0000000620328981 */ /* 0x000ee4000c1e1500 */
[----:B-1----:R-:W-:-:S02]  /*3010*/  IMAD.WIDE R38, R179, 0x2, R198 ;  /* 0x00000002b3267825 */ /* 0x002fc400078e02c6 */
[----:B------:R-:W3:Y:S02]  /*3020*/  @!P1 LDG.E.U16 R51, [R34.64] ;  /* 0x0000000622339981 */ /* 0x000ee4000c1e1500 */
[----:B----4-:R-:W-:-:S04]  /*3030*/  IMAD.WIDE R36, R180, 0x2, R198 ;  /* 0x00000002b4247825 */ /* 0x010fc800078e02c6 */
[----:B------:R-:W-:Y:S01]  /*3040*/  IMAD.WIDE R40, R178, 0x2, R198 ;  /* 0x00000002b2287825 */ /* 0x000fe200078e02c6 */
[----:B--2---:R-:W-:Y:S02]  /*3050*/  SEL R44, R44, RZ, !P3 ;  /* 0x000000ff2c2c7207 */ /* 0x004fe40005800000 */
[----:B------:R-:W-:Y:S02]  /*3060*/  ISETP.GE.AND P3, PT, R160, UR5, PT ;  /* 0x00000005a0007c0c */ /* 0x000fe4000bf66270 */
[----:B---3--:R-:W-:Y:S02]  /*3070*/  SEL R45, R45, RZ, !P2 ;  /* 0x000000ff2d2d7207 */ /* 0x008fe40005000000 */
[----:B------:R-:W-:Y:S02]  /*3080*/  ISETP.GE.AND P2, PT, R159, UR5, PT ;  /* 0x000000059f007c0c */ /* 0x000fe4000bf46270 */
[----:B------:R-:W-:Y:S02]  /*3090*/  SEL R47, R47, RZ, !P4 ;  /* 0x000000ff2f2f7207 */ /* 0x000fe40006000000 */
[----:B------:R-:W-:-:S05]  /*30a0*/  ISETP.GE.AND P4, PT, R161, UR5, PT ;  /* 0x00000005a1007c0c */ /* 0x000fca000bf86270 */
[----:B------:R0:W2:Y:S04]  /*30b0*/  @!P3 LDG.E.U16 R55, [R38.64] ;  /* 0x000000062637b981 */ /* 0x0000a8000c1e1500 */
[----:B------:R1:W3:Y:S04]  /*30c0*/  @!P2 LDG.E.U16 R52, [R36.64] ;  /* 0x000000062434a981 */ /* 0x0002e8000c1e1500 */
[----:B------:R4:W3:Y:S01]  /*30d0*/  @!P4 LDG.E.U16 R60, [R40.64] ;  /* 0x00000006283cc981 */ /* 0x0008e2000c1e1500 */
[----:B------:R-:W-:Y:S02]  /*30e0*/  SEL R46, R46, RZ, !P5 ;  /* 0x000000ff2e2e7207 */ /* 0x000fe40006800000 */
[----:B------:R-:W-:-:S02]  /*30f0*/  ISETP.GE.AND P5, PT, R162, UR5, PT ;  /* 0x00000005a2007c0c */ /* 0x000fc4000bfa6270 */
[----:B------:R-:W-:Y:S02]  /*3100*/  SEL R49, R49, RZ, !P6 ;  /* 0x000000ff31317207 */ /* 0x000fe40007000000 */
[----:B------:R-:W-:Y:S02]  /*3110*/  SEL R50, R50, RZ, !P0 ;  /* 0x000000ff32327207 */ /* 0x000fe40004000000 */
[----:B------:R-:W-:Y:S02]  /*3120*/  ISETP.GE.AND P6, PT, R163, UR5, PT ;  /* 0x00000005a3007c0c */ /* 0x000fe4000bfc6270 */
[----:B------:R-:W-:Y:S02]  /*3130*/  ISETP.GE.AND P0, PT, R164, UR5, PT ;  /* 0x00000005a4007c0c */ /* 0x000fe4000bf06270 */
[----:B------:R-:W-:Y:S02]  /*3140*/  SEL R51, R51, RZ, !P1 ;  /* 0x000000ff33337207 */ /* 0x000fe40004800000 */
[----:B------:R-:W-:Y:S01]  /*3150*/  ISETP.GE.AND P1, PT, R165, UR5, PT ;  /* 0x00000005a5007c0c */ /* 0x000fe2000bf26270 */
[----:B------:R-:W-:Y:S01]  /*3160*/  IMAD.WIDE R32, R177, 0x2, R198 ;  /* 0x00000002b1207825 */ /* 0x000fe200078e02c6 */
[----:B------:R-:W-:-:S02]  /*3170*/  PRMT R48, RZ, 0x7610, R48 ;  /* 0x00007610ff307816 */ /* 0x000fc40000000030 */
[----:B------:R-:W-:Y:S01]  /*3180*/  PRMT R56, RZ, 0x7610, R56 ;  /* 0x00007610ff387816 */ /* 0x000fe20000000038 */
[----:B-1----:R-:W-:Y:S01]  /*3190*/  IMAD.WIDE R36, R187, 0x2, R198 ;  /* 0x00000002bb247825 */ /* 0x002fe200078e02c6 */
[----:B------:R-:W-:Y:S02]  /*31a0*/  PRMT R54, RZ, 0x7610, R54 ;  /* 0x00007610ff367816 */ /* 0x000fe40000000036 */
[----:B------:R-:W-:Y:S01]  /*31b0*/  PRMT R53, RZ, 0x7610, R53 ;  /* 0x00007610ff357816 */ /* 0x000fe20000000035 */
[----:B0-----:R-:W-:Y:S01]  /*31c0*/  IMAD.WIDE R38, R176, 0x2, R198 ;  /* 0x00000002b0267825 */ /* 0x001fe200078e02c6 */
[----:B------:R-:W-:Y:S01]  /*31d0*/  PRMT R58, RZ, 0x7610, R58 ;  /* 0x00007610ff3a7816 */ /* 0x000fe2000000003a */
[----:B------:R0:W3:Y:S01]  /*31e0*/  @!P5 LDG.E.U16 R48, [R32.64] ;  /* 0x000000062030d981 */ /* 0x0000e2000c1e1500 */
[----:B------:R-:W-:Y:S01]  /*31f0*/  PRMT R57, RZ, 0x7610, R57 ;  /* 0x00007610ff397816 */ /* 0x000fe20000000039 */
[----:B----4-:R-:W-:Y:S01]  /*3200*/  IMAD.WIDE R40, R175, 0x2, R198 ;  /* 0x00000002af287825 */ /* 0x010fe200078e02c6 */
[----:B------:R-:W-:Y:S01]  /*3210*/  PRMT R124, RZ, 0x7610, R124 ;  /* 0x00007610ff7c7816 */ /* 0x000fe2000000007c */
[----:B------:R1:W4:Y:S02]  /*3220*/  @!P6 LDG.E.U16 R54, [R38.64] ;  /* 0x000000062636e981 */ /* 0x000324000c1e1500 */
[----:B------:R-:W-:Y:S01]  /*3230*/  IMAD.WIDE R34, R173, 0x2, R198 ;  /* 0x00000002ad227825 */ /* 0x000fe200078e02c6 */
[----:B------:R-:W-:Y:S01]  /*3240*/  PRMT R59, RZ, 0x7610, R59 ;  /* 0x00007610ff3b7816 */ /* 0x000fe2000000003b */
[----:B------:R1:W4:Y:S02]  /*3250*/  @!P0 LDG.E.U16 R53, [R40.64] ;  /* 0x0000000628358981 */ /* 0x000324000c1e1500 */
[----:B0-----:R-:W-:Y:S01]  /*3260*/  IMAD.WIDE R32, R174, 0x2, R198 ;  /* 0x00000002ae207825 */ /* 0x001fe200078e02c6 */
[----:B------:R-:W-:-:S02]  /*3270*/  PRMT R125, RZ, 0x7610, R125 ;  /* 0x00007610ff7d7816 */ /* 0x000fc4000000007d */
[----:B------:R-:W-:Y:S01]  /*3280*/  PRMT R61, RZ, 0x7610, R61 ;  /* 0x00007610ff3d7816 */ /* 0x000fe2000000003d */
[----:B-1----:R-:W-:Y:S01]  /*3290*/  IMAD.WIDE R38, R11, 0x2, R200 ;  /* 0x000000020b267825 */ /* 0x002fe200078e02c8 */
[----:B------:R-:W-:Y:S01]  /*32a0*/  PRMT R62, RZ, 0x7610, R62 ;  /* 0x00007610ff3e7816 */ /* 0x000fe2000000003e */
[----:B------:R0:W4:Y:S01]  /*32b0*/  @!P1 LDG.E.U16 R57, [R32.64] ;  /* 0x0000000620399981 */ /* 0x000122000c1e1500 */
[----:B------:R-:W-:Y:S01]  /*32c0*/  PRMT R63, RZ, 0x7610, R63 ;  /* 0x00007610ff3f7816 */ /* 0x000fe2000000003f */
[----:B------:R-:W-:Y:S01]  /*32d0*/  IMAD.WIDE R40, R26, 0x2, R200 ;  /* 0x000000021a287825 */ /* 0x000fe200078e02c8 */
[----:B------:R-:W-:-:S03]  /*32e0*/  PRMT R131, RZ, 0x7610, R131 ;  /* 0x00007610ff837816 */ /* 0x000fc60000000083 */
[----:B------:R-:W-:Y:S01]  /*32f0*/  IMAD.WIDE R42, R25, 0x2, R200 ;  /* 0x00000002192a7825 */ /* 0x000fe200078e02c8 */
[----:B------:R-:W-:-:S03]  /*3300*/  PRMT R126, RZ, 0x7610, R126 ;  /* 0x00007610ff7e7816 */ /* 0x000fc6000000007e */
[----:B0-----:R-:W-:Y:S01]  /*3310*/  IMAD.WIDE R32, R24, 0x2, R200 ;  /* 0x0000000218207825 */ /* 0x001fe200078e02c8 */
[----:B------:R-:W-:Y:S02]  /*3320*/  PRMT R130, RZ, 0x7610, R130 ;  /* 0x00007610ff827816 */ /* 0x000fe40000000082 */
[----:B------:R-:W-:Y:S02]  /*3330*/  PRMT R128, RZ, 0x7610, R128 ;  /* 0x00007610ff807816 */ /* 0x000fe40000000080 */
[----:B------:R-:W-:Y:S02]  /*3340*/  PRMT R129, RZ, 0x7610, R129 ;  /* 0x00007610ff817816 */ /* 0x000fe40000000081 */
[----:B------:R-:W-:Y:S02]  /*3350*/  PRMT R127, RZ, 0x7610, R127 ;  /* 0x00007610ff7f7816 */ /* 0x000fe4000000007f */
[----:B------:R-:W-:Y:S02]  /*3360*/  PRMT R133, RZ, 0x7610, R133 ;  /* 0x00007610ff857816 */ /* 0x000fe40000000085 */
[----:B------:R-:W-:-:S02]  /*3370*/  PRMT R136, RZ, 0x7610, R136 ;  /* 0x00007610ff887816 */ /* 0x000fc40000000088 */
        /* <DEDUP_REMOVED lines=26> */
[----:B------:R-:W-:Y:S06]  /*3520*/  BAR.SYNC 0x0 ;  /* 0x0000000000007b1d */ /* 0x000fec0000000000 */
[--C-:B0-----:R-:W-:Y:S01]  /*3530*/  IMAD.WIDE R36, R22, 0x2, R200.reuse ;  /* 0x0000000216247825 */ /* 0x101fe200078e02c8 */
[----:B------:R0:W3:Y:S03]  /*3540*/  @!P4 LDG.E.U16 R59, [R40.64] ;  /* 0x00000006283bc981 */ /* 0x0000e6000c1e1500 */
[--C-:B-1----:R-:W-:Y:S01]  /*3550*/  IMAD.WIDE R34, R23, 0x2, R200.reuse ;  /* 0x0000000217227825 */ /* 0x102fe200078e02c8 */
[----:B------:R1:W3:Y:S04]  /*3560*/  @!P4 LDG.E.U16 R124, [R36.64] ;  /* 0x00000006247cc981 */ /* 0x0002e8000c1e1500 */
[----:B------:R1:W3:Y:S01]  /*3570*/  @!P4 LDG.E.U16 R125, [R38.64] ;  /* 0x00000006267dc981 */ /* 0x0002e2000c1e1500 */
[----:B0-----:R-:W-:-:S03]  /*3580*/  IMAD.WIDE R40, R10, 0x2, R200 ;  /* 0x000000020a287825 */ /* 0x001fc600078e02c8 */
[----:B------:R0:W3:Y:S01]  /*3590*/  @!P4 LDG.E.U16 R61, [R42.64] ;  /* 0x000000062a3dc981 */ /* 0x0000e2000c1e1500 */
[----:B-1----:R-:W-:-:S03]  /*35a0*/  IMAD.WIDE R36, R5, 0x2, R200 ;  /* 0x0000000205247825 */ /* 0x002fc600078e02c8 */
[----:B------:R1:W3:Y:S01]  /*35b0*/  @!P4 LDG.E.U16 R62, [R34.64] ;  /* 0x00000006223ec981 */ /* 0x0002e2000c1e1500 */
[----:B------:R-:W-:-:S03]  /*35c0*/  IMAD.WIDE R38, R6, 0x2, R200 ;  /* 0x0000000206267825 */ /* 0x000fc600078e02c8 */
[----:B------:R4:W3:Y:S01]  /*35d0*/  @!P4 LDG.E.U16 R63, [R32.64] ;  /* 0x00000006203fc981 */ /* 0x0008e2000c1e1500 */
[----:B0-----:R-:W-:-:S03]  /*35e0*/  IMAD.WIDE R42, R9, 0x2, R200 ;  /* 0x00000002092a7825 */ /* 0x001fc600078e02c8 */
[----:B------:R0:W3:Y:S01]  /*35f0*/  @!P4 LDG.E.U16 R131, [R36.64] ;  /* 0x000000062483c981 */ /* 0x0000e2000c1e1500 */
[----:B-1----:R-:W-:-:S03]  /*3600*/  IMAD.WIDE R34, R7, 0x2, R200 ;  /* 0x0000000207227825 */ /* 0x002fc600078e02c8 */
[----:B------:R1:W3:Y:S01]  /*3610*/  @!P4 LDG.E.U16 R126, [R40.64] ;  /* 0x00000006287ec981 */ /* 0x0002e2000c1e1500 */
[----:B----4-:R-:W-:-:S03]  /*3620*/  IMAD.WIDE R32, R8, 0x2, R200 ;  /* 0x0000000208207825 */ /* 0x010fc600078e02c8 */
[----:B------:R4:W3:Y:S01]  /*3630*/  @!P4 LDG.E.U16 R130, [R38.64] ;  /* 0x000000062682c981 */ /* 0x0008e2000c1e1500 */
[----:B0-----:R-:W-:-:S03]  /*3640*/  IMAD.WIDE R36, R12, 0x2, R200 ;  /* 0x000000020c247825 */ /* 0x001fc600078e02c8 */
[----:B------:R0:W3:Y:S01]  /*3650*/  @!P4 LDG.E.U16 R128, [R42.64] ;  /* 0x000000062a80c981 */ /* 0x0000e2000c1e1500 */
[----:B-1----:R-:W-:-:S03]  /*3660*/  IMAD.WIDE R40, R16, 0x2, R200 ;  /* 0x0000000210287825 */ /* 0x002fc600078e02c8 */
[----:B------:R1:W3:Y:S04]  /*3670*/  @!P4 LDG.E.U16 R129, [R34.64] ;  /* 0x000000062281c981 */ /* 0x0002e8000c1e1500 */
[----:B------:R4:W3:Y:S01]  /*3680*/  @!P4 LDG.E.U16 R127, [R32.64] ;  /* 0x00000006207fc981 */ /* 0x0008e2000c1e1500 */
[----:B0-----:R-:W-:-:S03]  /*3690*/  IMAD.WIDE R42, R15, 0x2, R200 ;  /* 0x000000020f2a7825 */ /* 0x001fc600078e02c8 */
[----:B------:R0:W3:Y:S01]  /*36a0*/  @!P4 LDG.E.U16 R133, [R40.64] ;  /* 0x000000062885c981 */ /* 0x0000e2000c1e1500 */
[----:B-1----:R-:W-:-:S03]  /*36b0*/  IMAD.WIDE R34, R13, 0x2, R200 ;  /* 0x000000020d227825 */ /* 0x002fc600078e02c8 */
[----:B------:R1:W3:Y:S01]  /*36c0*/  @!P4 LDG.E.U16 R136, [R36.64] ;  /* 0x000000062488c981 */ /* 0x0002e2000c1e1500 */
[----:B----4-:R-:W-:-:S03]  /*36d0*/  IMAD.WIDE R32, R14, 0x2, R200 ;  /* 0x000000020e207825 */ /* 0x010fc600078e02c8 */
[----:B------:R4:W3:Y:S01]  /*36e0*/  @!P4 LDG.E.U16 R134, [R42.64] ;  /* 0x000000062a86c981 */ /* 0x0008e2000c1e1500 */
[----:B------:R-:W-:-:S03]  /*36f0*/  IMAD.WIDE R38, R17, 0x2, R200 ;  /* 0x0000000211267825 */ /* 0x000fc600078e02c8 */
[----:B------:R1:W3:Y:S01]  /*3700*/  @!P4 LDG.E.U16 R132, [R34.64] ;  /* 0x000000062284c981 */ /* 0x0002e2000c1e1500 */
[----:B0-----:R-:W-:-:S03]  /*3710*/  IMAD.WIDE R40, R18, 0x2, R200 ;  /* 0x0000000212287825 */ /* 0x001fc600078e02c8 */
[----:B------:R0:W3:Y:S01]  /*3720*/  @!P4 LDG.E.U16 R135, [R32.64] ;  /* 0x000000062087c981 */ /* 0x0000e2000c1e1500 */
[----:B----4-:R-:W-:-:S03]  /*3730*/  IMAD.WIDE R42, R19, 0x2, R200 ;  /* 0x00000002132a7825 */ /* 0x010fc600078e02c8 */
[----:B------:R4:W3:Y:S01]  /*3740*/  @!P4 LDG.E.U16 R139, [R38.64] ;  /* 0x00000006268bc981 */ /* 0x0008e2000c1e1500 */
[----:B-1----:R-:W-:-:S03]  /*3750*/  IMAD.WIDE R34, R21, 0x2, R200 ;  /* 0x0000000215227825 */ /* 0x002fc600078e02c8 */
[----:B------:R1:W3:Y:S01]  /*3760*/  @!P4 LDG.E.U16 R202, [R40.64] ;  /* 0x0000000628cac981 */ /* 0x0002e2000c1e1500 */
[----:B0-----:R-:W-:-:S03]  /*3770*/  IMAD.WIDE R32, R20, 0x2, R200 ;  /* 0x0000000214207825 */ /* 0x001fc600078e02c8 */
[----:B------:R0:W3:Y:S01]  /*3780*/  @!P4 LDG.E.U16 R203, [R42.64] ;  /* 0x000000062acbc981 */ /* 0x0000e2000c1e1500 */
[----:B------:R-:W-:-:S03]  /*3790*/  IMAD.WIDE R36, R143, 0x2, R200 ;  /* 0x000000028f247825 */ /* 0x000fc600078e02c8 */
[----:B------:R1:W3:Y:S01]  /*37a0*/  @!P4 LDG.E.U16 R204, [R32.64] ;  /* 0x0000000620ccc981 */ /* 0x0002e2000c1e1500 */
[----:B----4-:R-:W-:-:S03]  /*37b0*/  IMAD.WIDE R38, R142, 0x2, R200 ;  /* 0x000000028e267825 */ /* 0x010fc600078e02c8 */
[----:B------:R4:W3:Y:S01]  /*37c0*/  @!P4 LDG.E.U16 R137, [R34.64] ;  /* 0x000000062289c981 */ /* 0x0008e2000c1e1500 */
[----:B0-----:R-:W-:-:S03]  /*37d0*/  IMAD.WIDE R42, R140, 0x2, R200 ;  /* 0x000000028c2a7825 */ /* 0x001fc600078e02c8 */
[----:B------:R0:W3:Y:S01]  /*37e0*/  @!P4 LDG.E.U16 R138, [R36.64] ;  /* 0x00000006248ac981 */ /* 0x0000e2000c1e1500 */
[----:B-1----:R-:W-:-:S03]  /*37f0*/  IMAD.WIDE R32, R27, 0x2, R200 ;  /* 0x000000021b207825 */ /* 0x002fc600078e02c8 */
        /* <DEDUP_REMOVED lines=9> */
[----:B----4-:R-:W-:-:S03]  /*3890*/  IMAD.WIDE R42, R148, 0x2, R200 ;  /* 0x00000002942a7825 */ /* 0x010fc600078e02c8 */
[----:B------:R1:W4:Y:S01]  /*38a0*/  @!P4 LDG.E.U16 R210, [R36.64] ;  /* 0x0000000624d2c981 */ /* 0x000322000c1e1500 */
[----:B0-----:R-:W-:-:S03]  /*38b0*/  IMAD.WIDE R40, R147, 0x2, R200 ;  /* 0x0000000293287825 */ /* 0x001fc600078e02c8 */
[----:B------:R0:W4:Y:S04]  /*38c0*/  @!P4 LDG.E.U16 R211, [R38.64] ;  /* 0x0000000626d3c981 */ /* 0x000128000c1e1500 */
[----:B------:R-:W4:Y:S04]  /*38d0*/  @!P4 LDG.E.U16 R212, [R40.64] ;  /* 0x0000000628d4c981 */ /* 0x000f28000c1e1500 */
[----:B------:R-:W4:Y:S04]  /*38e0*/  @!P4 LDG.E.U16 R213, [R42.64] ;  /* 0x000000062ad5c981 */ /* 0x000f28000c1e1500 */
[----:B------:R-:W-:Y:S04]  /*38f0*/  STS.U16 [R168], R45 ;  /* 0x0000002da8007388 */ /* 0x000fe80000000400 */
[----:B------:R-:W-:Y:S01]  /*3900*/  STS.U16 [R169], R44 ;  /* 0x0000002ca9007388 */ /* 0x000fe20000000400 */
[----:B------:R-:W-:-:S03]  /*3910*/  SEL R33, R48, RZ, !P5 ;  /* 0x000000ff30217207 */ /* 0x000fc60006800000 */
[----:B------:R-:W-:Y:S01]  /*3920*/  STS.U16 [R170], R47 ;  /* 0x0000002faa007388 */ /* 0x000fe20000000400 */
[----:B------:R-:W-:-:S03]  /*3930*/  SEL R54, R54, RZ, !P6 ;  /* 0x000000ff36367207 */ /* 0x000fc60007000000 */
[----:B------:R-:W-:Y:S01]  /*3940*/  STS.U16 [R171], R46 ;  /* 0x0000002eab007388 */ /* 0x000fe20000000400 */
[----:B------:R-:W-:-:S03]  /*3950*/  SEL R53, R53, RZ, !P0 ;  /* 0x000000ff35357207 */ /* 0x000fc60004000000 */
[----:B------:R-:W-:Y:S01]  /*3960*/  STS.U16 [R168+0x400], R49 ;  /* 0x00040031a8007388 */ /* 0x000fe20000000400 */
[----:B------:R-:W-:-:S03]  /*3970*/  SEL R32, R57, RZ, !P1 ;  /* 0x000000ff39207207 */ /* 0x000fc60004800000 */
[----:B------:R-:W-:Y:S04]  /*3980*/  STS.U16 [R169+0x400], R50 ;  /* 0x00040032a9007388 */ /* 0x000fe80000000400 */
[----:B------:R-:W-:Y:S04]  /*3990*/  STS.U16 [R170+0x400], R51 ;  /* 0x00040033aa007388 */ /* 0x000fe80000000400 */
[----:B------:R-:W-:Y:S04]  /*39a0*/  STS.U16 [R171+0x400], R52 ;  /* 0x00040034ab007388 */ /* 0x000fe80000000400 */
[----:B------:R-:W-:Y:S04]  /*39b0*/  STS.U16 [R168+0x800], R55 ;  /* 0x00080037a8007388 */ /* 0x000fe80000000400 */
[----:B------:R-:W-:Y:S04]  /*39c0*/  STS.U16 [R169+0x800], R60 ;  /* 0x0008003ca9007388 */ /* 0x000fe80000000400 */
[----:B------:R0:W-:Y:S04]  /*39d0*/  STS.U16 [R170+0x800], R33 ;  /* 0x00080021aa007388 */ /* 0x0001e80000000400 */
[----:B------:R-:W-:Y:S04]  /*39e0*/  STS.U16 [R171+0x800], R54 ;  /* 0x00080036ab007388 */ /* 0x000fe80000000400 */
[----:B------:R-:W-:Y:S04]  /*39f0*/  STS.U16 [R168+0xc00], R53 ;  /* 0x000c0035a8007388 */ /* 0x000fe80000000400 */
[----:B------:R-:W-:Y:S01]  /*3a00*/  STS.U16 [R169+0xc00], R32 ;  /* 0x000c0020a9007388 */ /* 0x000fe20000000400 */
[----:B------:R-:W-:-:S06]  /*3a10*/  UIADD3 UR4, UR4, 0x1, URZ ;  /* 0x0000000104047890 */ /* 0x000fcc000fffe03f */
[----:B------:R-:W-:Y:S02]  /*3a20*/  ISETP.LE.AND P0, PT, R0, UR4, PT ;  /* 0x0000000400007c0c */ /* 0x000fe4000bf03270 */
[----:B--2---:R-:W-:Y:S02]  /*3a30*/  SEL R56, R56, RZ, !P3 ;  /* 0x000000ff38387207 */ /* 0x004fe40005800000 */
[----:B---3--:R-:W-:-:S05]  /*3a40*/  SEL R35, R58, RZ, !P2 ;  /* 0x000000ff3a237207 */ /* 0x008fca0005000000 */
[----:B------:R2:W-:Y:S04]  /*3a50*/  STS.U16 [R170+0xc00], R35 ;  /* 0x000c0023aa007388 */ /* 0x0005e80000000400 */
[----:B------:R-:W-:Y:S01]  /*3a60*/  STS.U16 [R171+0xc00], R56 ;  /* 0x000c0038ab007388 */ /* 0x000fe20000000400 */
[----:B0-----:R-:W-:Y:S02]  /*3a70*/  SEL R38, R125, RZ, !P4 ;  /* 0x000000ff7d267207 */ /* 0x001fe40006000000 */
[----:B------:R-:W-:Y:S02]  /*3a80*/  SEL R34, R131, RZ, !P4 ;  /* 0x000000ff83227207 */ /* 0x000fe40006000000 */
[----:B------:R-:W-:Y:S02]  /*3a90*/  SEL R33, R126, RZ, !P4 ;  /* 0x000000ff7e217207 */ /* 0x000fe40006000000 */
[----:B-1----:R-:W-:Y:S01]  /*3aa0*/  SEL R37, R130, RZ, !P4 ;  /* 0x000000ff82257207 */ /* 0x002fe20006000000 */
[----:B------:R-:W-:Y:S01]  /*3ab0*/  STS.U16 [R167], R34 ;  /* 0x00000022a7007388 */ /* 0x000fe20000000400 */
[----:B------:R-:W-:-:S02]  /*3ac0*/  SEL R128, R128, RZ, !P4 ;  /* 0x000000ff80807207 */ /* 0x000fc40006000000 */
[----:B------:R-:W-:Y:S01]  /*3ad0*/  SEL R36, R129, RZ, !P4 ;  /* 0x000000ff81247207 */ /* 0x000fe20006000000 */
[----:B------:R-:W-:Y:S01]  /*3ae0*/  STS.U16 [R172], R37 ;  /* 0x00000025ac007388 */ /* 0x000fe20000000400 */
[----:B------:R-:W-:-:S03]  /*3af0*/  SEL R127, R127, RZ, !P4 ;  /* 0x000000ff7f7f7207 */ /* 0x000fc60006000000 */
[----:B------:R-:W-:Y:S04]  /*3b00*/  STS.U16 [R167+0x200], R36 ;  /* 0x00020024a7007388 */ /* 0x000fe80000000400 */
[----:B------:R-:W-:Y:S01]  /*3b10*/  STS.U16 [R172+0x200], R127 ;  /* 0x0002007fac007388 */ /* 0x000fe20000000400 */
[----:B--2---:R-:W-:-:S03]  /*3b20*/  SEL R35, R136, RZ, !P4 ;  /* 0x000000ff88237207 */ /* 0x004fc60006000000 */
[----:B------:R-:W-:Y:S01]  /*3b30*/  STS.U16 [R167+0x400], R128 ;  /* 0x00040080a7007388 */ /* 0x000fe20000000400 */
[----:B------:R-:W-:Y:S02]  /*3b40*/  SEL R133, R133, RZ, !P4 ;  /* 0x000000ff85857207 */ /* 0x000fe40006000000 */
[----:B------:R-:W-:Y:S01]  /*3b50*/  SEL R134, R134, RZ, !P4 ;  /* 0x000000ff86867207 */ /* 0x000fe20006000000 */
[----:B------:R0:W-:Y:S01]  /*3b60*/  STS.U16 [R172+0x400], R33 ;  /* 0x00040021ac007388 */ /* 0x0001e20000000400 */
[----:B------:R-:W-:-:S03]  /*3b70*/  SEL R132, R132, RZ, !P4 ;  /* 0x000000ff84847207 */ /* 0x000fc60006000000 */
[----:B------:R-:W-:Y:S01]  /*3b80*/  STS.U16 [R167+0x600], R38 ;  /* 0x00060026a7007388 */ /* 0x000fe20000000400 */
[----:B------:R-:W-:-:S03]  /*3b90*/  SEL R135, R135, RZ, !P4 ;  /* 0x000000ff87877207 */ /* 0x000fc60006000000 */
[----:B------:R1:W-:Y:S01]  /*3ba0*/  STS.U16 [R172+0x600], R35 ;  /* 0x00060023ac007388 */ /* 0x0003e20000000400 */
[----:B------:R-:W-:-:S03]  /*3bb0*/  SEL R32, R139, RZ, !P4 ;  /* 0x000000ff8b207207 */ /* 0x000fc60006000000 */
[----:B------:R-:W-:Y:S01]  /*3bc0*/  STS.U16 [R167+0x800], R132 ;  /* 0x00080084a7007388 */ /* 0x000fe20000000400 */
[----:B0-----:R-:W-:-:S03]  /*3bd0*/  SEL R33, R202, RZ, !P4 ;  /* 0x000000ffca217207 */ /* 0x001fc60006000000 */
[----:B------:R-:W-:Y:S01]  /*3be0*/  STS.U16 [R172+0x800], R135 ;  /* 0x00080087ac007388 */ /* 0x000fe20000000400 */
[----:B------:R-:W-:-:S03]  /*3bf0*/  SEL R34, R203, RZ, !P4 ;  /* 0x000000ffcb227207 */ /* 0x000fc60006000000 */
[----:B------:R-:W-:Y:S01]  /*3c00*/  STS.U16 [R167+0xa00], R134 ;  /* 0x000a0086a7007388 */ /* 0x000fe20000000400 */
[----:B-1----:R-:W-:Y:S02]  /*3c10*/  SEL R35, R124, RZ, !P4 ;  /* 0x000000ff7c237207 */ /* 0x002fe40006000000 */
[----:B------:R-:W-:Y:S01]  /*3c20*/  SEL R37, R204, RZ, !P4 ;  /* 0x000000ffcc257207 */ /* 0x000fe20006000000 */
[----:B------:R-:W-:Y:S01]  /*3c30*/  STS.U16 [R172+0xa00], R133 ;  /* 0x000a0085ac007388 */ /* 0x000fe20000000400 */
[----:B------:R-:W-:Y:S02]  /*3c40*/  SEL R62, R62, RZ, !P4 ;  /* 0x000000ff3e3e7207 */ /* 0x000fe40006000000 */
[----:B------:R-:W-:Y:S01]  /*3c50*/  SEL R36, R137, RZ, !P4 ;  /* 0x000000ff89247207 */ /* 0x000fe20006000000 */
[----:B------:R0:W-:Y:S01]  /*3c60*/  STS.U16 [R167+0xc00], R32 ;  /* 0x000c0020a7007388 */ /* 0x0001e20000000400 */
[----:B------:R-:W-:-:S03]  /*3c70*/  SEL R63, R63, RZ, !P4 ;  /* 0x000000ff3f3f7207 */ /* 0x000fc60006000000 */
[----:B------:R1:W-:Y:S01]  /*3c80*/  STS.U16 [R172+0xc00], R33 ;  /* 0x000c0021ac007388 */ /* 0x0003e20000000400 */
[----:B------:R-:W-:-:S03]  /*3c90*/  SEL R38, R61, RZ, !P4 ;  /* 0x000000ff3d267207 */ /* 0x000fc60006000000 */
[----:B------:R2:W-:Y:S01]  /*3ca0*/  STS.U16 [R167+0xe00], R34 ;  /* 0x000e0022a7007388 */ /* 0x0005e20000000400 */
[----:B------:R-:W-:-:S03]  /*3cb0*/  SEL R59, R59, RZ, !P4 ;  /* 0x000000ff3b3b7207 */ /* 0x000fc60006000000 */
[----:B------:R3:W-:Y:S01]  /*3cc0*/  STS.U16 [R172+0xe00], R37 ;  /* 0x000e0025ac007388 */ /* 0x0007e20000000400 */
[----:B0-----:R-:W-:-:S03]  /*3cd0*/  SEL R32, R205, RZ, !P4 ;  /* 0x000000ffcd207207 */ /* 0x001fc60006000000 */
[----:B------:R-:W-:Y:S01]  /*3ce0*/  STS.U16 [R167+0x1000], R36 ;  /* 0x00100024a7007388 */ /* 0x000fe20000000400 */
[----:B-1----:R-:W-:-:S03]  /*3cf0*/  SEL R33, R206, RZ, !P4 ;  /* 0x000000ffce217207 */ /* 0x002fc60006000000 */
[----:B------:R-:W-:Y:S01]  /*3d00*/  STS.U16 [R172+0x1000], R35 ;  /* 0x00100023ac007388 */ /* 0x000fe20000000400 */
[----:B--2---:R-:W-:-:S03]  /*3d10*/  SEL R34, R207, RZ, !P4 ;  /* 0x000000ffcf227207 */ /* 0x004fc60006000000 */
[----:B------:R-:W-:Y:S01]  /*3d20*/  STS.U16 [R167+0x1200], R62 ;  /* 0x0012003ea7007388 */ /* 0x000fe20000000400 */
[----:B---3--:R-:W-:-:S03]  /*3d30*/  SEL R37, R208, RZ, !P4 ;  /* 0x000000ffd0257207 */ /* 0x008fc60006000000 */
[----:B------:R-:W-:Y:S01]  /*3d40*/  STS.U16 [R172+0x1200], R63 ;  /* 0x0012003fac007388 */ /* 0x000fe20000000400 */
[----:B------:R-:W-:-:S03]  /*3d50*/  SEL R138, R138, RZ, !P4 ;  /* 0x000000ff8a8a7207 */ /* 0x000fc60006000000 */
[----:B------:R-:W-:Y:S01]  /*3d60*/  STS.U16 [R167+0x1400], R38 ;  /* 0x00140026a7007388 */ /* 0x000fe20000000400 */
[----:B------:R-:W-:-:S03]  /*3d70*/  SEL R209, R209, RZ, !P4 ;  /* 0x000000ffd1d17207 */ /* 0x000fc60006000000 */
[----:B------:R-:W-:Y:S01]  /*3d80*/  STS.U16 [R172+0x1400], R59 ;  /* 0x0014003bac007388 */ /* 0x000fe20000000400 */
[----:B----4-:R-:W-:-:S03]  /*3d90*/  SEL R210, R210, RZ, !P4 ;  /* 0x000000ffd2d27207 */ /* 0x010fc60006000000 */
[----:B------:R-:W-:Y:S01]  /*3da0*/  STS.U16 [R167+0x1600], R32 ;  /* 0x00160020a7007388 */ /* 0x000fe20000000400 */
[----:B------:R-:W-:-:S03]  /*3db0*/  SEL R211, R211, RZ, !P4 ;  /* 0x000000ffd3d37207 */ /* 0x000fc60006000000 */
[----:B------:R-:W-:Y:S01]  /*3dc0*/  STS.U16 [R172+0x1600], R33 ;  /* 0x00160021ac007388 */ /* 0x000fe20000000400 */
        /* <DEDUP_REMOVED lines=8> */
[----:B------:R-:W-:Y:S04]  /*3e50*/  STS.U16 [R167+0x1e00], R212 ;  /* 0x001e00d4a7007388 */ /* 0x000fe80000000400 */
[----:B------:R-:W-:Y:S04]  /*3e60*/  STS.U16 [R172+0x1e00], R213 ;  /* 0x001e00d5ac007388 */ /* 0x000fe80000000400 */
[----:B------:R-:W-:Y:S06]  /*3e70*/  BAR.SYNC 0x0 ;  /* 0x0000000000007b1d */ /* 0x000fec0000000000 */
[----:B------:R-:W-:Y:S04]  /*3e80*/  LDSM.16.MT88.4 R136, [R150] ;  /* 0x000000009688783b */ /* 0x000fe80000004200 */
[----:B------:R-:W0:Y:S04]  /*3e90*/  LDSM.16.M88.4 R132, [R152+0x1000] ;  /* 0x001000009884783b */ /* 0x000e280000000200 */
[----:B------:R-:W1:Y:S04]  /*3ea0*/  LDSM.16.M88.4 R128, [R152+0x1800] ;  /* 0x001800009880783b */ /* 0x000e680000000200 */
[----:B------:R-:W2:Y:S04]  /*3eb0*/  LDSM.16.M88.4 R124, [R152+0x2000] ;  /* 0x00200000987c783b */ /* 0x000ea80000000200 */
[----:B------:R-:W3:Y:S04]  /*3ec0*/  LDSM.16.M88.4 R60, [R152+0x2800] ;  /* 0x00280000983c783b */ /* 0x000ee80000000200 */
[----:B------:R-:W4:Y:S04]  /*3ed0*/  LDSM.16.MT88.4 R56, [R149] ;  /* 0x000000009538783b */ /* 0x000f280000004200 */
[----:B------:R-:W-:Y:S04]  /*3ee0*/  LDSM.16.MT88.4 R52, [R150+0x800] ;  /* 0x000800009634783b */ /* 0x000fe80000004200 */
[----:B------:R-:W2:Y:S04]  /*3ef0*/  LDSM.16.M88.4 R48, [R151+0x1000] ;  /* 0x001000009730783b */ /* 0x000ea80000000200 */
[----:B------:R-:W2:Y:S04]  /*3f00*/  LDSM.16.M88.4 R44, [R151+0x1800] ;  /* 0x00180000972c783b */ /* 0x000ea80000000200 */
[----:B------:R-:W2:Y:S04]  /*3f10*/  LDSM.16.M88.4 R40, [R151+0x2000] ;  /* 0x002000009728783b */ /* 0x000ea80000000200 */
[----:B------:R-:W3:Y:S04]  /*3f20*/  LDSM.16.M88.4 R36, [R151+0x2800] ;  /* 0x002800009724783b */ /* 0x000ee80000000200 */
[----:B------:R-:W3:Y:S01]  /*3f30*/  LDSM.16.MT88.4 R32, [R149+0x800] ;  /* 0x000800009520783b */ /* 0x000ee20000004200 */
[C---:B0-----:R-:W5:Y:S08]  /*3f40*/  HMMA.16816.F32 R120, R136.reuse, R132, R120 ;  /* 0x000000848878723c */ /* 0x041f700000001878 */
[C---:B------:R-:W5:Y:S08]  /*3f50*/  HMMA.16816.F32 R116, R136.reuse, R134, R116 ;  /* 0x000000868874723c */ /* 0x040f700000001874 */
[C---:B-1----:R-:W5:Y:S08]  /*3f60*/  HMMA.16816.F32 R112, R136.reuse, R128, R112 ;  /* 0x000000808870723c */ /* 0x042f700000001870 */
[C---:B------:R-:W5:Y:S08]  /*3f70*/  HMMA.16816.F32 R108, R136.reuse, R130, R108 ;  /* 0x00000082886c723c */ /* 0x040f70000000186c */
[C---:B--2---:R-:W5:Y:S08]  /*3f80*/  HMMA.16816.F32 R104, R136.reuse, R124, R104 ;  /* 0x0000007c8868723c */ /* 0x044f700000001868 */
[C---:B------:R-:W5:Y:S08]  /*3f90*/  HMMA.16816.F32 R100, R136.reuse, R126, R100 ;  /* 0x0000007e8864723c */ /* 0x040f700000001864 */
[C---:B---3--:R-:W5:Y:S08]  /*3fa0*/  HMMA.16816.F32 R96, R136.reuse, R60, R96 ;  /* 0x0000003c8860723c */ /* 0x048f700000001860 */
[----:B------:R-:W5:Y:S08]  /*3fb0*/  HMMA.16816.F32 R92, R136, R62, R92 ;  /* 0x0000003e885c723c */ /* 0x000f70000000185c */
[C---:B----4-:R-:W5:Y:S08]  /*3fc0*/  HMMA.16816.F32 R88, R56.reuse, R132, R88 ;  /* 0x000000843858723c */ /* 0x050f700000001858 */
[C---:B------:R-:W5:Y:S08]  /*3fd0*/  HMMA.16816.F32 R84, R56.reuse, R134, R84 ;  /* 0x000000863854723c */ /* 0x040f700000001854 */
[C---:B------:R-:W5:Y:S08]  /*3fe0*/  HMMA.16816.F32 R80, R56.reuse, R128, R80 ;  /* 0x000000803850723c */ /* 0x040f700000001850 */
[C---:B------:R-:W5:Y:S08]  /*3ff0*/  HMMA.16816.F32 R76, R56.reuse, R130, R76 ;  /* 0x00000082384c723c */ /* 0x040f70000000184c */
[C---:B------:R-:W5:Y:S08]  /*4000*/  HMMA.16816.F32 R72, R56.reuse, R124, R72 ;  /* 0x0000007c3848723c */ /* 0x040f700000001848 */
[C---:B------:R-:W5:Y:S08]  /*4010*/  HMMA.16816.F32 R68, R56.reuse, R126, R68 ;  /* 0x0000007e3844723c */ /* 0x040f700000001844 */
[C---:B------:R-:W5:Y:S08]  /*4020*/  HMMA.16816.F32 R64, R56.reuse, R60, R64 ;  /* 0x0000003c3840723c */ /* 0x040f700000001840 */
[----:B------:R-:W5:Y:S01]  /*4030*/  HMMA.16816.F32 R28, R56, R62, R28 ;  /* 0x0000003e381c723c */ /* 0x000f62000000181c */
[----:B------:R-:W-:Y:S01]  /*4040*/  UIADD3 UR5, UR5, -0x20, URZ ;  /* 0xffffffe005057890 */ /* 0x000fe2000fffe03f */
[----:B------:R-:W-:-:S06]  /*4050*/  IMAD.WIDE R200, R2, 0x2, R200 ;  /* 0x0000000202c87825 */ /* 0x000fcc00078e02c8 */
[----:B-----5:R5:W5:Y:S01]  /*4060*/  HMMA.16816.F32 R120, R52, R48, R120 ;  /* 0x000000303478723c */ /* 0x020b620000001878 */
[----:B------:R-:W-:-:S07]  /*4070*/  IMAD.WIDE R198, R3, 0x2, R198 ;  /* 0x0000000203c67825 */ /* 0x000fce00078e02c6 */
[C---:B------:R5:W5:Y:S08]  /*4080*/  HMMA.16816.F32 R116, R52.reuse, R50, R116 ;  /* 0x000000323474723c */ /* 0x040b700000001874 */
[C---:B------:R5:W5:Y:S08]  /*4090*/  HMMA.16816.F32 R112, R52.reuse, R44, R112 ;  /* 0x0000002c3470723c */ /* 0x040b700000001870 */
[C---:B------:R5:W5:Y:S08]  /*40a0*/  HMMA.16816.F32 R108, R52.reuse, R46, R108 ;  /* 0x0000002e346c723c */ /* 0x040b70000000186c */
[C---:B------:R5:W5:Y:S08]  /*40b0*/  HMMA.16816.F32 R104, R52.reuse, R40, R104 ;  /* 0x000000283468723c */ /* 0x040b700000001868 */
[C---:B------:R5:W5:Y:S08]  /*40c0*/  HMMA.16816.F32 R100, R52.reuse, R42, R100 ;  /* 0x0000002a3464723c */ /* 0x040b700000001864 */
[C---:B------:R5:W5:Y:S08]  /*40d0*/  HMMA.16816.F32 R96, R52.reuse, R36, R96 ;  /* 0x000000243460723c */ /* 0x040b700000001860 */
[----:B------:R5:W5:Y:S08]  /*40e0*/  HMMA.16816.F32 R92, R52, R38, R92 ;  /* 0x00000026345c723c */ /* 0x000b70000000185c */
[C---:B------:R5:W5:Y:S08]  /*40f0*/  HMMA.16816.F32 R88, R32.reuse, R48, R88 ;  /* 0x000000302058723c */ /* 0x040b700000001858 */
[C---:B------:R5:W5:Y:S08]  /*4100*/  HMMA.16816.F32 R84, R32.reuse, R50, R84 ;  /* 0x000000322054723c */ /* 0x040b700000001854 */
[C---:B------:R5:W5:Y:S08]  /*4110*/  HMMA.16816.F32 R80, R32.reuse, R44, R80 ;  /* 0x0000002c2050723c */ /* 0x040b700000001850 */
[C---:B------:R5:W5:Y:S08]  /*4120*/  HMMA.16816.F32 R76, R32.reuse, R46, R76 ;  /* 0x0000002e204c723c */ /* 0x040b70000000184c */
[C---:B------:R5:W5:Y:S08]  /*4130*/  HMMA.16816.F32 R72, R32.reuse, R40, R72 ;  /* 0x000000282048723c */ /* 0x040b700000001848 */
[C---:B------:R5:W5:Y:S08]  /*4140*/  HMMA.16816.F32 R68, R32.reuse, R42, R68 ;  /* 0x0000002a2044723c */ /* 0x040b700000001844 */
[C---:B------:R5:W5:Y:S08]  /*4150*/  HMMA.16816.F32 R64, R32.reuse, R36, R64 ;  /* 0x000000242040723c */ /* 0x040b700000001840 */
[----:B------:R5:W5:Y:S01]  /*4160*/  HMMA.16816.F32 R28, R32, R38, R28 ;  /* 0x00000026201c723c */ /* 0x000b62000000181c */
[----:B------:R-:W-:Y:S01]  /*4170*/  @P0 CALL.REL.NOINC `(.L_x_1) ;  /* 0x0000001000000944 */ /* 0x000fe20003c00000 */
[----:B------:R-:W-:-:S06]  /*4180*/  BRA `(.L_x_2) ;  /* 0xffffeca000007947 */ /* 0x000fcc000383ffff */
.L_x_1:
[----:B------:R-:W-:Y:S01]  /*4190*/  IMAD.SHL.U32 R156, R156, 0x2, RZ ;  /* 0x000000029c9c7824 */ /* 0x000fe200078e00ff */
[----:B------:R-:W-:Y:S01]  /*41a0*/  SHF.R.U32.HI R197, RZ, 0x2, R197 ;  /* 0x00000002ffc57819 */ /* 0x000fe200000116c5 */
[----:B------:R-:W-:Y:S06]  /*41b0*/  BAR.SYNC 0x0 ;  /* 0x0000000000007b1d */ /* 0x000fec0000000000 */
[----:B------:R-:W-:Y:S01]  /*41c0*/  LOP3.LUT R153, R153, 0x78, RZ, 0xc0, !PT ;  /* 0x0000007899997812 */ /* 0x000fe200078ec0ff */
[----:B------:R-:W-:Y:S01]  /*41d0*/  IMAD R197, R196, 0x10, R197 ;  /* 0x00000010c4c57824 */ /* 0x000fe200078e02c5 */
[----:B------:R-:W-:-:S02]  /*41e0*/  LOP3.LUT R0, R194, 0x7f, RZ, 0xc0, !PT ;  /* 0x0000007fc2007812 */ /* 0x000fc400078ec0ff */
[----:B------:R-:W-:Y:S02]  /*41f0*/  LOP3.LUT R156, R153, 0x6, R156, 0xf8, !PT ;  /* 0x00000006999c7812 */ /* 0x000fe400078ef89c */
[C---:B------:R-:W-:Y:S01]  /*4200*/  LOP3.LUT R194, R155.reuse, 0x7f, R194, 0xf8, !PT ;  /* 0x0000007f9bc27812 */ /* 0x040fe200078ef8c2 */
[----:B------:R-:W-:Y:S01]  /*4210*/  IMAD R195, R0, 0x41, R195 ;  /* 0x0000004100c37824 */ /* 0x000fe200078e02c3 */
[----:B------:R-:W-:Y:S01]  /*4220*/  ISETP.GE.AND P0, PT, R154, c[0x0][0x178], PT ;  /* 0x00005e009a007a0c */ /* 0x000fe20003f06270 */
[----:B------:R-:W-:Y:S01]  /*4230*/  IMAD R156, R156, 0x41, R197 ;  /* 0x000000419c9c7824 */ /* 0x000fe200078e02c5 */
[C---:B------:R-:W-:Y:S01]  /*4240*/  IADD3 R3, R194.reuse, 0x10, RZ ;  /* 0x00000010c2037810 */ /* 0x040fe20007ffe0ff */
[----:B------:R-:W-:Y:S01]  /*4250*/  IMAD.IADD R155, R155, 0x1, R0 ;  /* 0x000000019b9b7824 */ /* 0x000fe200078e0200 */
[----:B------:R-:W-:Y:S01]  /*4260*/  IADD3 R2, R194, 0x12, RZ ;  /* 0x00000012c2027810 */ /* 0x000fe20007ffe0ff */
[----:B------:R-:W-:Y:S01]  /*4270*/  IMAD R154, R154, c[0x0][0x194], RZ ;  /* 0x000065009a9a7a24 */ /* 0x000fe200078e02ff */
[----:B-----5:R-:W-:Y:S01]  /*4280*/  STS [R156.X4], R120 ;  /* 0x000000789c007388 */ /* 0x020fe20000004800 */
[----:B------:R-:W-:-:S02]  /*4290*/  ISETP.LT.AND P1, PT, R3, c[0x0][0x17c], !P0 ;  /* 0x00005f0003007a0c */ /* 0x000fc40004721270 */
[----:B------:R-:W-:Y:S01]  /*42a0*/  ISETP.LT.AND P6, PT, R2, c[0x0][0x17c], !P0 ;  /* 0x00005f0002007a0c */ /* 0x000fe200047c1270 */
[----:B------:R-:W-:Y:S01]  /*42b0*/  STS [R156.X4+0x104], R121 ;  /* 0x000104799c007388 */ /* 0x000fe20000004800 */
[----:B------:R-:W-:Y:S02]  /*42c0*/  IADD3 R36, R155, 0x2, RZ ;  /* 0x000000029b247810 */ /* 0x000fe40007ffe0ff */
[----:B------:R-:W-:Y:S01]  /*42d0*/  ISETP.LT.AND P2, PT, R194, c[0x0][0x17c], !P0 ;  /* 0x00005f00c2007a0c */ /* 0x000fe20004741270 */
[----:B------:R-:W-:Y:S01]  /*42e0*/  STS [R156.X4+0x20], R122 ;  /* 0x0000207a9c007388 */ /* 0x000fe20000004800 */
[----:B------:R-:W-:-:S03]  /*42f0*/  ISETP.LT.AND P3, PT, R36, c[0x0][0x17c], !P0 ;  /* 0x00005f0024007a0c */ /* 0x000fc60004761270 */
[----:B------:R-:W-:Y:S04]  /*4300*/  STS [R156.X4+0x124], R123 ;  /* 0x0001247b9c007388 */ /* 0x000fe80000004800 */
[----:B------:R-:W-:Y:S04]  /*4310*/  STS [R156.X4+0x80], R88 ;  /* 0x000080589c007388 */ /* 0x000fe80000004800 */
[----:B------:R-:W-:Y:S04]  /*4320*/  STS [R156.X4+0x184], R89 ;  /* 0x000184599c007388 */ /* 0x000fe80000004800 */
[----:B------:R-:W-:Y:S04]  /*4330*/  STS [R156.X4+0xa0], R90 ;  /* 0x0000a05a9c007388 */ /* 0x000fe80000004800 */
[----:B------:R-:W-:Y:S04]  /*4340*/  STS [R156.X4+0x1a4], R91 ;  /* 0x0001a45b9c007388 */ /* 0x000fe80000004800 */
[----:B------:R-:W-:Y:S06]  /*4350*/  BAR.SYNC 0x0 ;  /* 0x0000000000007b1d */ /* 0x000fec0000000000 */
[----:B------:R-:W-:Y:S04]  /*4360*/  LDS R12, [R195.X4+0x410] ;  /* 0x00041000c30c7984 */ /* 0x000fe80000004800 */
[----:B------:R-:W0:Y:S04]  /*4370*/  LDS R37, [R195.X4+0x618] ;  /* 0x00061800c3257984 */ /* 0x000e280000004800 */
[----:B------:R-:W-:Y:S04]  /*4380*/  LDS R2, [R195.X4] ;  /* 0x00000000c3027984 */ /* 0x000fe80000004800 */
[----:B------:R-:W1:Y:S04]  /*4390*/  LDS R3, [R195.X4+0x208] ;  /* 0x00020800c3037984 */ /* 0x000e680000004800 */
[----:B------:R-:W-:Y:S04]  /*43a0*/  LDS R38, [R195.X4+0x820] ;  /* 0x00082000c3267984 */ /* 0x000fe80000004800 */
[----:B------:R-:W-:Y:S04]  /*43b0*/  LDS R41, [R195.X4+0xa28] ;  /* 0x000a2800c3297984 */ /* 0x000fe80000004800 */
[----:B------:R-:W-:Y:S04]  /*43c0*/  LDS R40, [R195.X4+0xc30] ;  /* 0x000c3000c3287984 */ /* 0x000fe80000004800 */
[----:B------:R-:W2:Y:S04]  /*43d0*/  LDS R43, [R195.X4+0xe38] ;  /* 0x000e3800c32b7984 */ /* 0x000ea80000004800 */
[----:B------:R-:W-:Y:S06]  /*43e0*/  BAR.SYNC 0x0 ;  /* 0x0000000000007b1d */ /* 0x000fec0000000000 */
[----:B------:R-:W-:Y:S04]  /*43f0*/  STS [R156.X4], R116 ;  /* 0x000000749c007388 */ /* 0x000fe80000004800 */
[----:B------:R-:W-:Y:S01]  /*4400*/  STS [R156.X4+0x104], R117 ;  /* 0x000104759c007388 */ /* 0x000fe20000004800 */
[----:B0-----:R-:W-:Y:S01]  /*4410*/  F2FP.PACK_AB R62, R37, R12 ;  /* 0x0000000c253e723e */ /* 0x001fe200000000ff */
[----:B------:R-:W-:-:S02]  /*4420*/  IMAD R37, R36, c[0x0][0x198], RZ ;  /* 0x0000660024257a24 */ /* 0x000fc400078e02ff */
[----:B------:R-:W-:Y:S01]  /*4430*/  STS [R156.X4+0x20], R118 ;  /* 0x000020769c007388 */ /* 0x000fe20000004800 */
[----:B------:R-:W-:-:S03]  /*4440*/  IADD3 R12, R155, 0x4, RZ ;  /* 0x000000049b0c7810 */ /* 0x000fc60007ffe0ff */
[----:B------:R-:W-:Y:S01]  /*4450*/  STS [R156.X4+0x124], R119 ;  /* 0x000124779c007388 */ /* 0x000fe20000004800 */
[----:B------:R-:W-:Y:S02]  /*4460*/  ISETP.LT.AND P4, PT, R12, c[0x0][0x17c], !P0 ;  /* 0x00005f000c007a0c */ /* 0x000fe40004781270 */
[----:B-1----:R-:W-:Y:S01]  /*4470*/  F2FP.PACK_AB R39, R3, R2 ;  /* 0x000000020327723e */ /* 0x002fe200000000ff */
[----:B------:R-:W-:Y:S04]  /*4480*/  STS [R156.X4+0x80], R84 ;  /* 0x000080549c007388 */ /* 0x000fe80000004800 */
[----:B------:R-:W-:Y:S04]  /*4490*/  STS [R156.X4+0x184], R85 ;  /* 0x000184559c007388 */ /* 0x000fe80000004800 */
[----:B------:R-:W-:Y:S04]  /*44a0*/  STS [R156.X4+0xa0], R86 ;  /* 0x0000a0569c007388 */ /* 0x000fe80000004800 */
[----:B------:R-:W-:Y:S01]  /*44b0*/  STS [R156.X4+0x1a4], R87 ;  /* 0x0001a4579c007388 */ /* 0x000fe20000004800 */
[----:B--2---:R-:W-:-:S03]  /*44c0*/  F2FP.PACK_AB R40, R43, R40 ;  /* 0x000000282b28723e */ /* 0x004fc600000000ff */
[----:B------:R-:W-:Y:S06]  /*44d0*/  BAR.SYNC 0x0 ;  /* 0x0000000000007b1d */ /* 0x000fec0000000000 */
[----:B------:R-:W-:Y:S04]  /*44e0*/  LDS R42, [R195.X4] ;  /* 0x00000000c32a7984 */ /* 0x000fe80000004800 */
[----:B------:R-:W0:Y:S04]  /*44f0*/  LDS R45, [R195.X4+0x208] ;  /* 0x00020800c32d7984 */ /* 0x000e280000004800 */
[----:B------:R-:W-:Y:S04]  /*4500*/  LDS R44, [R195.X4+0x410] ;  /* 0x00041000c32c7984 */ /* 0x000fe80000004800 */
[----:B------:R-:W1:Y:S04]  /*4510*/  LDS R47, [R195.X4+0x618] ;  /* 0x00061800c32f7984 */ /* 0x000e680000004800 */
[----:B------:R-:W-:Y:S04]  /*4520*/  LDS R46, [R195.X4+0x820] ;  /* 0x00082000c32e7984 */ /* 0x000fe80000004800 */
[----:B------:R-:W2:Y:S04]  /*4530*/  LDS R49, [R195.X4+0xa28] ;  /* 0x000a2800c3317984 */ /* 0x000ea80000004800 */
[----:B------:R-:W-:Y:S04]  /*4540*/  LDS R48, [R195.X4+0xc30] ;  /* 0x000c3000c3307984 */ /* 0x000fe80000004800 */
[----:B------:R-:W3:Y:S04]  /*4550*/  LDS R51, [R195.X4+0xe38] ;  /* 0x000e3800c3337984 */ /* 0x000ee80000004800 */
[----:B------:R-:W-:Y:S06]  /*4560*/  BAR.SYNC 0x0 ;  /* 0x0000000000007b1d */ /* 0x000fec0000000000 */
[----:B------:R-:W-:Y:S04]  /*4570*/  STS [R156.X4], R112 ;  /* 0x000000709c007388 */ /* 0x000fe80000004800 */
[----:B------:R-:W-:Y:S01]  /*4580*/  STS [R156.X4+0x104], R113 ;  /* 0x000104719c007388 */ /* 0x000fe20000004800 */
[----:B0-----:R-:W-:-:S03]  /*4590*/  F2FP.PACK_AB R42, R45, R42 ;  /* 0x0000002a2d2a723e */ /* 0x001fc600000000ff */
[----:B------:R-:W-:Y:S04]  /*45a0*/  STS [R156.X4+0x20], R114 ;  /* 0x000020729c007388 */ /* 0x000fe80000004800 */
[----:B------:R-:W-:Y:S01]  /*45b0*/  STS [R156.X4+0x124], R115 ;  /* 0x000124739c007388 */ /* 0x000fe20000004800 */
[----:B-1----:R-:W-:-:S03]  /*45c0*/  F2FP.PACK_AB R44, R47, R44 ;  /* 0x0000002c2f2c723e */ /* 0x002fc600000000ff */
[----:B------:R-:W-:Y:S04]  /*45d0*/  STS [R156.X4+0x80], R80 ;  /* 0x000080509c007388 */ /* 0x000fe80000004800 */
[----:B------:R-:W-:Y:S01]  /*45e0*/  STS [R156.X4+0x184], R81 ;  /* 0x000184519c007388 */ /* 0x000fe20000004800 */
[----:B--2---:R-:W-:-:S03]  /*45f0*/  F2FP.PACK_AB R46, R49, R46 ;  /* 0x0000002e312e723e */ /* 0x004fc600000000ff */
[----:B------:R-:W-:Y:S04]  /*4600*/  STS [R156.X4+0xa0], R82 ;  /* 0x0000a0529c007388 */ /* 0x000fe80000004800 */
[----:B------:R-:W-:Y:S01]  /*4610*/  STS [R156.X4+0x1a4], R83 ;  /* 0x0001a4539c007388 */ /* 0x000fe20000004800 */
[----:B---3--:R-:W-:-:S03]  /*4620*/  F2FP.PACK_AB R48, R51, R48 ;  /* 0x000000303330723e */ /* 0x008fc600000000ff */
        /* <DEDUP_REMOVED lines=30> */
[----:B------:R-:W-:Y:S04]  /*4810*/  LDS R33, [R195.X4+0xe38] ;  /* 0x000e3800c3217984 */ /* 0x000fe80000004800 */
        /* <DEDUP_REMOVED lines=10> */
[----:B------:R-:W-:Y:S01]  /*48c0*/  STS [R156.X4+0xa0], R74 ;  /* 0x0000a04a9c007388 */ /* 0x000fe20000004800 */
[----:B------:R-:W-:-:S03]  /*48d0*/  IADD3 R34, R194, 0x42, RZ ;  /* 0x00000042c2227810 */ /* 0x000fc60007ffe0ff */
[----:B------:R-:W-:Y:S04]  /*48e0*/  STS [R156.X4+0x1a4], R75 ;  /* 0x0001a44b9c007388 */ /* 0x000fe80000004800 */
[----:B------:R-:W-:Y:S06]  /*48f0*/  BAR.SYNC 0x0 ;  /* 0x0000000000007b1d */ /* 0x000fec0000000000 */
[----:B------:R-:W-:Y:S04]  /*4900*/  LDS R26, [R195.X4] ;  /* 0x00000000c31a7984 */ /* 0x000fe80000004800 */
[----:B------:R-:W-:Y:S04]  /*4910*/  LDS R27, [R195.X4+0x208] ;  /* 0x00020800c31b7984 */ /* 0x000fe80000004800 */
[----:B------:R-:W-:Y:S04]  /*4920*/  LDS R24, [R195.X4+0x410] ;  /* 0x00041000c3187984 */ /* 0x000fe80000004800 */
[----:B------:R-:W-:Y:S04]  /*4930*/  LDS R25, [R195.X4+0x618] ;  /* 0x00061800c3197984 */ /* 0x000fe80000004800 */
[----:B------:R-:W-:Y:S04]  /*4940*/  LDS R22, [R195.X4+0x820] ;  /* 0x00082000c3167984 */ /* 0x000fe80000004800 */
[----:B------:R-:W-:Y:S04]  /*4950*/  LDS R23, [R195.X4+0xa28] ;  /* 0x000a2800c3177984 */ /* 0x000fe80000004800 */
[----:B------:R-:W-:Y:S04]  /*4960*/  LDS R20, [R195.X4+0xc30] ;  /* 0x000c3000c3147984 */ /* 0x000fe80000004800 */
[----:B------:R-:W-:Y:S04]  /*4970*/  LDS R21, [R195.X4+0xe38] ;  /* 0x000e3800c3157984 */ /* 0x000fe80000004800 */
[----:B------:R-:W-:Y:S06]  /*4980*/  BAR.SYNC 0x0 ;  /* 0x0000000000007b1d */ /* 0x000fec0000000000 */
[----:B------:R-:W-:Y:S04]  /*4990*/  STS [R156.X4], R100 ;  /* 0x000000649c007388 */ /* 0x000fe80000004800 */
[----:B------:R-:W-:Y:S04]  /*49a0*/  STS [R156.X4+0x104], R101 ;  /* 0x000104659c007388 */ /* 0x000fe80000004800 */
[----:B------:R-:W-:Y:S04]  /*49b0*/  STS [R156.X4+0x20], R102 ;  /* 0x000020669c007388 */ /* 0x000fe80000004800 */
[----:B------:R-:W-:Y:S04]  /*49c0*/  STS [R156.X4+0x124], R103 ;  /* 0x000124679c007388 */ /* 0x000fe80000004800 */
[----:B------:R-:W-:Y:S04]  /*49d0*/  STS [R156.X4+0x80], R68 ;  /* 0x000080449c007388 */ /* 0x000fe80000004800 */
[----:B------:R-:W-:Y:S04]  /*49e0*/  STS [R156.X4+0x184], R69 ;  /* 0x000184459c007388 */ /* 0x000fe80000004800 */
[----:B------:R-:W-:Y:S04]  /*49f0*/  STS [R156.X4+0xa0], R70 ;  /* 0x0000a0469c007388 */ /* 0x000fe80000004800 */
        /* <DEDUP_REMOVED lines=11> */
[----:B------:R0:W-:Y:S04]  /*4ab0*/  STS [R156.X4+0x184], R65 ;  /* 0x000184419c007388 */ /* 0x0001e80000004800 */
[----:B------:R-:W-:Y:S04]  /*4ac0*/  STS [R156.X4], R96 ;  /* 0x000000609c007388 */ /* 0x000fe80000004800 */
[----:B------:R-:W-:Y:S01]  /*4ad0*/  STS [R156.X4+0x104], R97 ;  /* 0x000104619c007388 */ /* 0x000fe20000004800 */
[----:B0-----:R-:W-:-:S03]  /*4ae0*/  IMAD.MOV.U32 R65, RZ, RZ, 0x2 ;  /* 0x00000002ff417424 */ /* 0x001fc600078e00ff */
[----:B------:R-:W-:Y:S01]  /*4af0*/  STS [R156.X4+0x20], R98 ;  /* 0x000020629c007388 */ /* 0x000fe20000004800 */
[----:B------:R-:W-:-:S03]  /*4b00*/  IMAD.WIDE R2, R154, R65, c[0x0][0x170] ;  /* 0x00005c009a027625 */ /* 0x000fc600078e0241 */
[----:B------:R-:W-:Y:S01]  /*4b10*/  STS [R156.X4+0x124], R99 ;  /* 0x000124639c007388 */ /* 0x000fe20000004800 */
[----:B------:R-:W-:-:S03]  /*4b20*/  IMAD R65, R194, c[0x0][0x198], RZ ;  /* 0x00006600c2417a24 */ /* 0x000fc600078e02ff */
[----:B------:R0:W-:Y:S04]  /*4b30*/  STS [R156.X4+0x80], R64 ;  /* 0x000080409c007388 */ /* 0x0001e80000004800 */
[----:B------:R-:W-:Y:S04]  /*4b40*/  STS [R156.X4+0xa0], R66 ;  /* 0x0000a0429c007388 */ /* 0x000fe80000004800 */
[----:B------:R-:W-:Y:S01]  /*4b50*/  STS [R156.X4+0x1a4], R67 ;  /* 0x0001a4439c007388 */ /* 0x000fe20000004800 */
[----:B0-----:R-:W-:-:S03]  /*4b60*/  F2FP.PACK_AB R64, R41, R38 ;  /* 0x000000262940723e */ /* 0x001fc600000000ff */
[----:B------:R-:W-:Y:S06]  /*4b70*/  BAR.SYNC 0x0 ;  /* 0x0000000000007b1d */ /* 0x000fec0000000000 */
[----:B------:R-:W-:Y:S01]  /*4b80*/  LDS R10, [R195.X4] ;  /* 0x00000000c30a7984 */ /* 0x000fe20000004800 */
[----:B------:R-:W-:Y:S01]  /*4b90*/  IMAD R67, R12, c[0x0][0x198], RZ ;  /* 0x000066000c437a24 */ /* 0x000fe200078e02ff */
[----:B------:R-:W-:Y:S02]  /*4ba0*/  PRMT R66, R39, 0x7610, R66 ;  /* 0x0000761027427816 */ /* 0x000fe40000000042 */
[----:B------:R-:W0:Y:S01]  /*4bb0*/  LDS R13, [R195.X4+0x208] ;  /* 0x00020800c30d7984 */ /* 0x000e220000004800 */
[----:B------:R-:W-:-:S02]  /*4bc0*/  IADD3 R12, R155, 0x8, RZ ;  /* 0x000000089b0c7810 */ /* 0x000fc40007ffe0ff */
[----:B------:R-:W-:Y:S01]  /*4bd0*/  IADD3 R38, R155, 0xa, RZ ;  /* 0x0000000a9b267810 */ /* 0x000fe20007ffe0ff */
[----:B------:R-:W-:Y:S02]  /*4be0*/  LDS R8, [R195.X4+0x410] ;  /* 0x00041000c3087984 */ /* 0x000fe40000004800 */
[----:B------:R-:W-:Y:S02]  /*4bf0*/  IMAD R41, R12, c[0x0][0x198], RZ ;  /* 0x000066000c297a24 */ /* 0x000fe400078e02ff */
[----:B------:R-:W1:Y:S04]  /*4c00*/  LDS R11, [R195.X4+0x618] ;  /* 0x00061800c30b7984 */ /* 0x000e680000004800 */
[----:B------:R-:W-:Y:S04]  /*4c10*/  LDS R4, [R195.X4+0x820] ;  /* 0x00082000c3047984 */ /* 0x000fe80000004800 */
[----:B------:R-:W2:Y:S04]  /*4c20*/  LDS R7, [R195.X4+0xa28] ;  /* 0x000a2800c3077984 */ /* 0x000ea80000004800 */
[----:B------:R-:W-:Y:S04]  /*4c30*/  LDS R0, [R195.X4+0xc30] ;  /* 0x000c3000c3007984 */ /* 0x000fe80000004800 */
[----:B------:R-:W3:Y:S04]  /*4c40*/  LDS R5, [R195.X4+0xe38] ;  /* 0x000e3800c3057984 */ /* 0x000ee80000004800 */
[----:B------:R-:W-:Y:S06]  /*4c50*/  BAR.SYNC 0x0 ;  /* 0x0000000000007b1d */ /* 0x000fec0000000000 */
[----:B------:R-:W-:Y:S04]  /*4c60*/  STS [R156.X4+0xa0], R30 ;  /* 0x0000a01e9c007388 */ /* 0x000fe80000004800 */
[----:B------:R4:W-:Y:S01]  /*4c70*/  STS [R156.X4+0x1a4], R31 ;  /* 0x0001a41f9c007388 */ /* 0x0009e20000004800 */
[----:B0-----:R-:W-:-:S03]  /*4c80*/  F2FP.PACK_AB R10, R13, R10 ;  /* 0x0000000a0d0a723e */ /* 0x001fc600000000ff */
[----:B------:R-:W-:Y:S01]  /*4c90*/  STS [R156.X4+0x80], R28 ;  /* 0x0000801c9c007388 */ /* 0x000fe20000004800 */
[----:B------:R-:W-:-:S03]  /*4ca0*/  IADD3 R13, R194, 0x6c, RZ ;  /* 0x0000006cc20d7810 */ /* 0x000fc60007ffe0ff */
[----:B------:R0:W-:Y:S01]  /*4cb0*/  STS [R156.X4+0x184], R29 ;  /* 0x0001841d9c007388 */ /* 0x0001e20000004800 */
[----:B----4-:R-:W-:-:S03]  /*4cc0*/  IMAD.WIDE R30, R37, 0x2, R2 ;  /* 0x00000002251e7825 */ /* 0x010fc600078e0202 */
[----:B------:R-:W-:Y:S01]  /*4cd0*/  STS [R156.X4], R92 ;  /* 0x0000005c9c007388 */ /* 0x000fe20000004800 */
[----:B------:R-:W-:Y:S01]  /*4ce0*/  IMAD.WIDE R36, R67, 0x2, R2 ;  /* 0x0000000243247825 */ /* 0x000fe200078e0202 */
[----:B------:R-:W-:Y:S02]  /*4cf0*/  PRMT R67, R39, 0x7632, R67 ;  /* 0x0000763227437816 */ /* 0x000fe40000000043 */
[----:B------:R-:W-:Y:S01]  /*4d00*/  STS [R156.X4+0x104], R93 ;  /* 0x0001045d9c007388 */ /* 0x000fe20000004800 */
[----:B------:R-:W-:Y:S01]  /*4d10*/  IADD3 R39, R155, 0x6, RZ ;  /* 0x000000069b277810 */ /* 0x000fe20007ffe0ff */
[----:B0-----:R-:W-:Y:S02]  /*4d20*/  IMAD.WIDE R28, R65, 0x2, R2 ;  /* 0x00000002411c7825 */ /* 0x001fe400078e0202 */
[----:B------:R-:W-:Y:S04]  /*4d30*/  STS [R156.X4+0x20], R94 ;  /* 0x0000205e9c007388 */ /* 0x000fe80000004800 */
[----:B------:R-:W-:Y:S04]  /*4d40*/  STS [R156.X4+0x124], R95 ;  /* 0x0001245f9c007388 */ /* 0x000fe80000004800 */
[----:B------:R-:W-:Y:S06]  /*4d50*/  BAR.SYNC 0x0 ;  /* 0x0000000000007b1d */ /* 0x000fec0000000000 */
[----:B------:R0:W-:Y:S01]  /*4d60*/  @P2 STG.E.U16 [R28.64], R66 ;  /* 0x000000421c002986 */ /* 0x0001e2000c101506 */
[C---:B------:R-:W-:Y:S01]  /*4d70*/  ISETP.LT.AND P2, PT, R39.reuse, c[0x0][0x17c], !P0 ;  /* 0x00005f0027007a0c */ /* 0x040fe20004741270 */
[----:B------:R-:W-:-:S02]  /*4d80*/  IMAD R39, R39, c[0x0][0x198], RZ ;  /* 0x0000660027277a24 */ /* 0x000fc400078e02ff */
[----:B------:R4:W-:Y:S01]  /*4d90*/  @P3 STG.E.U16 [R30.64], R67 ;  /* 0x000000431e003986 */ /* 0x0009e2000c101506 */
[----:B------:R-:W-:Y:S02]  /*4da0*/  ISETP.LT.AND P3, PT, R12, c[0x0][0x17c], !P0 ;  /* 0x00005f000c007a0c */ /* 0x000fe40004761270 */
[----:B------:R-:W-:Y:S01]  /*4db0*/  IADD3 R12, R194, 0x14, RZ ;  /* 0x00000014c20c7810 */ /* 0x000fe20007ffe0ff */
[----:B------:R1:W-:Y:S01]  /*4dc0*/  @P4 STG.E.U16 [R36.64], R62 ;  /* 0x0000003e24004986 */ /* 0x0003e2000c101506 */
[----:B------:R-:W-:Y:S02]  /*4dd0*/  ISETP.LT.AND P4, PT, R38, c[0x0][0x17c], !P0 ;  /* 0x00005f0026007a0c */ /* 0x000fe40004781270 */
[----:B------:R-:W-:Y:S01]  /*4de0*/  ISETP.LT.AND P5, PT, R12, c[0x0][0x17c], !P0 ;  /* 0x00005f000c007a0c */ /* 0x000fe200047a1270 */
[--C-:B0-----:R-:W-:Y:S01]  /*4df0*/  IMAD.WIDE R28, R39, 0x2, R2.reuse ;  /* 0x00000002271c7825 */ /* 0x101fe200078e0202 */
[C---:B------:R-:W-:Y:S02]  /*4e00*/  IADD3 R12, R155.reuse, 0xc, RZ ;  /* 0x0000000c9b0c7810 */ /* 0x040fe40007ffe0ff */
[----:B------:R-:W-:Y:S01]  /*4e10*/  IADD3 R155, R155, 0xe, RZ ;  /* 0x0000000e9b9b7810 */ /* 0x000fe20007ffe0ff */
[----:B----4-:R-:W-:Y:S01]  /*4e20*/  IMAD.WIDE R30, R41, 0x2, R2 ;  /* 0x00000002291e7825 */ /* 0x010fe200078e0202 */
[----:B------:R-:W-:-:S03]  /*4e30*/  PRMT R41, R62, 0x7632, R41 ;  /* 0x000076323e297816 */ /* 0x000fc60000000029 */
[----:B-1----:R-:W-:Y:S01]  /*4e40*/  IMAD R37, R38, c[0x0][0x198], RZ ;  /* 0x0000660026257a24 */ /* 0x002fe200078e02ff */
[----:B------:R-:W-:Y:S01]  /*4e50*/  PRMT R62, R64, 0x7632, R62 ;  /* 0x00007632403e7816 */ /* 0x000fe2000000003e */
[----:B------:R0:W-:Y:S01]  /*4e60*/  @P2 STG.E.U16 [R28.64], R41 ;  /* 0x000000291c002986 */ /* 0x0001e2000c101506 */
[C---:B------:R-:W-:Y:S01]  /*4e70*/  IMAD R39, R12.reuse, c[0x0][0x198], RZ ;  /* 0x000066000c277a24 */ /* 0x040fe200078e02ff */
[----:B------:R-:W-:Y:S01]  /*4e80*/  ISETP.LT.AND P2, PT, R155, c[0x0][0x17c], !P0 ;  /* 0x00005f009b007a0c */ /* 0x000fe20004741270 */
[--C-:B------:R-:W-:Y:S01]  /*4e90*/  IMAD.WIDE R36, R37, 0x2, R2.reuse ;  /* 0x0000000225247825 */ /* 0x100fe200078e0202 */
[----:B------:R1:W-:Y:S01]  /*4ea0*/  @P3 STG.E.U16 [R30.64], R64 ;  /* 0x000000401e003986 */ /* 0x0003e2000c101506 */
[----:B------:R-:W-:Y:S02]  /*4eb0*/  ISETP.LT.AND P3, PT, R12, c[0x0][0x17c], !P0 ;  /* 0x00005f000c007a0c */ /* 0x000fe40004761270 */
[----:B------:R-:W-:Y:S01]  /*4ec0*/  IMAD.MOV.U32 R12, RZ, RZ, c[0x0][0x198] ;  /* 0x00006600ff0c7624 */ /* 0x000fe200078e00ff */
[----:B------:R4:W-:Y:S01]  /*4ed0*/  @P4 STG.E.U16 [R36.64], R62 ;  /* 0x0000003e24004986 */ /* 0x0009e2000c101506 */
[----:B------:R-:W-:Y:S01]  /*4ee0*/  IMAD R155, R155, c[0x0][0x198], RZ ;  /* 0x000066009b9b7a24 */ /* 0x000fe200078e02ff */
[----:B------:R-:W-:Y:S01]  /*4ef0*/  IADD3 R38, R194, 0x16, RZ ;  /* 0x00000016c2267810 */ /* 0x000fe20007ffe0ff */
[----:B0-----:R-:W-:Y:S01]  /*4f00*/  IMAD.WIDE R28, R39, 0x2, R2 ;  /* 0x00000002271c7825 */ /* 0x001fe200078e0202 */
[----:B------:R-:W-:-:S02]  /*4f10*/  PRMT R39, R40, 0x7610, R39 ;  /* 0x0000761028277816 */ /* 0x000fc40000000027 */
[----:B------:R-:W-:Y:S01]  /*4f20*/  ISETP.LT.AND P4, PT, R38, c[0x0][0x17c], !P0 ;  /* 0x00005f0026007a0c */ /* 0x000fe20004781270 */
[----:B-1----:R-:W-:Y:S01]  /*4f30*/  IMAD.WIDE R30, R155, 0x2, R2 ;  /* 0x000000029b1e7825 */ /* 0x002fe200078e0202 */
[----:B------:R-:W-:Y:S02]  /*4f40*/  IADD3 R41, R194, 0x1a, RZ ;  /* 0x0000001ac2297810 */ /* 0x000fe40007ffe0ff */
[----:B------:R0:W-:Y:S01]  /*4f50*/  @P3 STG.E.U16 [R28.64], R39 ;  /* 0x000000271c003986 */ /* 0x0001e2000c101506 */
[----:B----4-:R-:W-:Y:S01]  /*4f60*/  IMAD R37, R12, 0x10, R65 ;  /* 0x000000100c257824 */ /* 0x010fe200078e0241 */
[----:B------:R-:W-:Y:S02]  /*4f70*/  IADD3 R36, R194, 0x18, RZ ;  /* 0x00000018c2247810 */ /* 0x000fe40007ffe0ff */
[----:B------:R-:W-:Y:S01]  /*4f80*/  PRMT R62, R40, 0x7632, R62 ;  /* 0x00007632283e7816 */ /* 0x000fe2000000003e */
[----:B------:R-:W-:Y:S01]  /*4f90*/  IMAD R43, R12, 0x2, R37 ;  /* 0x000000020c2b7824 */ /* 0x000fe200078e0225 */
[----:B------:R-:W-:Y:S01]  /*4fa0*/  ISETP.LT.AND P3, PT, R36, c[0x0][0x17c], !P0 ;  /* 0x00005f0024007a0c */ /* 0x000fe20004761270 */
[----:B------:R-:W-:Y:S01]  /*4fb0*/  IMAD.WIDE R36, R37, 0x2, R2 ;  /* 0x0000000225247825 */ /* 0x000fe200078e0202 */
[----:B------:R-:W-:Y:S01]  /*4fc0*/  IADD3 R40, R194, 0x1c, RZ ;  /* 0x0000001cc2287810 */ /* 0x000fe20007ffe0ff */
[----:B------:R1:W-:Y:S01]  /*4fd0*/  @P2 STG.E.U16 [R30.64], R62 ;  /* 0x0000003e1e002986 */ /* 0x0003e2000c101506 */
[----:B------:R-:W-:Y:S01]  /*4fe0*/  ISETP.LT.AND P2, PT, R41, c[0x0][0x17c], !P0 ;  /* 0x00005f0029007a0c */ /* 0x000fe20004741270 */
[----:B0-----:R-:W-:Y:S01]  /*4ff0*/  IMAD R29, R12, 0x2, R43 ;  /* 0x000000020c1d7824 */ /* 0x001fe200078e022b */
[----:B------:R-:W-:Y:S01]  /*5000*/  IADD3 R41, R194, 0x1e, RZ ;  /* 0x0000001ec2297810 */ /* 0x000fe20007ffe0ff */
[----:B------:R-:W-:Y:S01]  /*5010*/  IMAD.WIDE R38, R43, 0x2, R2 ;  /* 0x000000022b267825 */ /* 0x000fe200078e0202 */
[----:B------:R0:W-:Y:S01]  /*5020*/  @P1 STG.E.U16 [R36.64], R42 ;  /* 0x0000002a24001986 */ /* 0x0001e2000c101506 */
[----:B------:R-:W-:-:S02]  /*5030*/  ISETP.LT.AND P1, PT, R40, c[0x0][0x17c], !P0 ;  /* 0x00005f0028007a0c */ /* 0x000fc40004721270 */
[----:B------:R-:W-:Y:S01]  /*5040*/  IMAD R43, R12, 0x2, R29 ;  /* 0x000000020c2b7824 */ /* 0x000fe200078e021d */
[----:B------:R-:W-:Y:S01]  /*5050*/  IADD3 R40, R194, 0x20, RZ ;  /* 0x00000020c2287810 */ /* 0x000fe20007ffe0ff */
[----:B------:R-:W-:Y:S01]  /*5060*/  IMAD.WIDE R28, R29, 0x2, R2 ;  /* 0x000000021d1c7825 */ /* 0x000fe200078e0202 */
[----:B-1----:R-:W-:-:S03]  /*5070*/  PRMT R31, R42, 0x7632, R31 ;  /* 0x000076322a1f7816 */ /* 0x002fc6000000001f */
[----:B0-----:R-:W-:Y:S02]  /*5080*/  IMAD R37, R12, 0x2, R43 ;  /* 0x000000020c257824 */ /* 0x001fe400078e022b */
[----:B------:R0:W-:Y:S01]  /*5090*/  @P6 STG.E.U16 [R38.64], R31 ;  /* 0x0000001f26006986 */ /* 0x0001e2000c101506 */
[----:B------:R-:W-:Y:S02]  /*50a0*/  ISETP.LT.AND P6, PT, R41, c[0x0][0x17c], !P0 ;  /* 0x00005f0029007a0c */ /* 0x000fe400047c1270 */
[----:B------:R-:W-:Y:S01]  /*50b0*/  IADD3 R41, R194, 0x22, RZ ;  /* 0x00000022c2297810 */ /* 0x000fe20007ffe0ff */
[----:B------:R1:W-:Y:S01]  /*50c0*/  @P5 STG.E.U16 [R28.64], R44 ;  /* 0x0000002c1c005986 */ /* 0x0003e2000c101506 */
[----:B------:R-:W-:Y:S02]  /*50d0*/  ISETP.LT.AND P5, PT, R40, c[0x0][0x17c], !P0 ;  /* 0x00005f0028007a0c */ /* 0x000fe400047a1270 */
[----:B------:R-:W-:Y:S02]  /*50e0*/  IADD3 R40, R194, 0x24, RZ ;  /* 0x00000024c2287810 */ /* 0x000fe40007ffe0ff */
[----:B------:R-:W-:Y:S01]  /*50f0*/  PRMT R42, R52, 0x7632, R42 ;  /* 0x00007632342a7816 */ /* 0x000fe2000000002a */
[----:B0-----:R-:W-:Y:S01]  /*5100*/  IMAD.WIDE R30, R43, 0x2, R2 ;  /* 0x000000022b1e7825 */ /* 0x001fe200078e0202 */
[----:B------:R-:W-:-:S03]  /*5110*/  PRMT R39, R44, 0x7632, R39 ;  /* 0x000076322c277816 */ /* 0x000fc60000000027 */
[----:B------:R-:W-:Y:S02]  /*5120*/  IMAD R43, R12, 0x2, R37 ;  /* 0x000000020c2b7824 */ /* 0x000fe400078e0225 */
[----:B------:R0:W-:Y:S01]  /*5130*/  @P4 STG.E.U16 [R30.64], R39 ;  /* 0x000000271e004986 */ /* 0x0001e2000c101506 */
[----:B------:R-:W-:Y:S01]  /*5140*/  IMAD.WIDE R36, R37, 0x2, R2 ;  /* 0x0000000225247825 */ /* 0x000fe200078e0202 */
[----:B------:R-:W-:Y:S02]  /*5150*/  ISETP.LT.AND P4, PT, R41, c[0x0][0x17c], !P0 ;  /* 0x00005f0029007a0c */ /* 0x000fe40004781270 */
[----:B------:R-:W-:Y:S01]  /*5160*/  IADD3 R41, R194, 0x26, RZ ;  /* 0x00000026c2297810 */ /* 0x000fe20007ffe0ff */
[----:B-1----:R-:W-:Y:S01]  /*5170*/  IMAD R29, R12, 0x2, R43 ;  /* 0x000000020c1d7824 */ /* 0x002fe200078e022b */
[----:B------:R1:W-:Y:S01]  /*5180*/  @P3 STG.E.U16 [R36.64], R46 ;  /* 0x0000002e24003986 */ /* 0x0003e2000c101506 */
[----:B------:R-:W-:Y:S02]  /*5190*/  ISETP.LT.AND P3, PT, R40, c[0x0][0x17c], !P0 ;  /* 0x00005f0028007a0c */ /* 0x000fe40004761270 */
[----:B------:R-:W-:Y:S01]  /*51a0*/  IADD3 R40, R194, 0x28, RZ ;  /* 0x00000028c2287810 */ /* 0x000fe20007ffe0ff */
        /* <DEDUP_REMOVED lines=27> */
[----:B------:R-:W-:-:S03]  /*5360*/  ISETP.LT.AND P4, PT, R41, c[0x0][0x17c], !P0 ;  /* 0x00005f0029007a0c */ /* 0x000fc60004781270 */
[----:B-1----:R-:W-:Y:S01]  /*5370*/  IMAD R37, R12, 0x2, R43 ;  /* 0x000000020c257824 */ /* 0x002fe200078e022b */
[----:B------:R1:W-:Y:S01]  /*5380*/  @P3 STG.E.U16 [R28.64], R52 ;  /* 0x000000341c003986 */ /* 0x0003e2000c101506 */
[----:B------:R-:W-:Y:S02]  /*5390*/  ISETP.LT.AND P3, PT, R40, c[0x0][0x17c], !P0 ;  /* 0x00005f0028007a0c */ /* 0x000fe40004761270 */
[----:B------:R-:W-:Y:S01]  /*53a0*/  PRMT R40, R54, 0x7632, R40 ;  /* 0x0000763236287816 */ /* 0x000fe20000000028 */
[----:B0-----:R-:W-:Y:S01]  /*53b0*/  IMAD.WIDE R30, R43, 0x2, R2 ;  /* 0x000000022b1e7825 */ /* 0x001fe200078e0202 */
[----:B------:R-:W-:-:S03]  /*53c0*/  IADD3 R38, R194, 0x32, RZ ;  /* 0x00000032c2267810 */ /* 0x000fc60007ffe0ff */
[----:B------:R-:W-:Y:S01]  /*53d0*/  IMAD R39, R12, 0x2, R37 ;  /* 0x000000020c277824 */ /* 0x000fe200078e0225 */
[----:B------:R0:W-:Y:S01]  /*53e0*/  @P2 STG.E.U16 [R30.64], R42 ;  /* 0x0000002a1e002986 */ /* 0x0001e2000c101506 */
[--C-:B------:R-:W-:Y:S01]  /*53f0*/  IMAD.WIDE R36, R37, 0x2, R2.reuse ;  /* 0x0000000225247825 */ /* 0x100fe200078e0202 */
[----:B------:R-:W-:Y:S02]  /*5400*/  ISETP.LT.AND P2, PT, R38, c[0x0][0x17c], !P0 ;  /* 0x00005f0026007a0c */ /* 0x000fe40004741270 */
[----:B------:R-:W-:Y:S01]  /*5410*/  IADD3 R38, R194, 0x34, RZ ;  /* 0x00000034c2267810 */ /* 0x000fe20007ffe0ff */
[----:B-1----:R-:W-:Y:S01]  /*5420*/  IMAD.WIDE R28, R39, 0x2, R2 ;  /* 0x00000002271c7825 */ /* 0x002fe200078e0202 */
[----:B------:R-:W-:Y:S02]  /*5430*/  @P1 STG.E.U16 [R36.64], R54 ;  /* 0x0000003624001986 */ /* 0x000fe4000c101506 */
[----:B------:R-:W-:Y:S02]  /*5440*/  ISETP.LT.AND P1, PT, R38, c[0x0][0x17c], !P0 ;  /* 0x00005f0026007a0c */ /* 0x000fe40004721270 */
[----:B------:R1:W-:Y:S01]  /*5450*/  @P6 STG.E.U16 [R28.64], R40 ;  /* 0x000000281c006986 */ /* 0x0003e2000c101506 */
[----:B------:R-:W-:Y:S01]  /*5460*/  IADD3 R38, R194, 0x38, RZ ;  /* 0x00000038c2267810 */ /* 0x000fe20007ffe0ff */
[----:B0-----:R-:W-:Y:S01]  /*5470*/  IMAD R31, R12, 0x2, R39 ;  /* 0x000000020c1f7824 */ /* 0x001fe200078e0227 */
[----:B------:R-:W-:-:S02]  /*5480*/  IADD3 R39, R194, 0x36, RZ ;  /* 0x00000036c2277810 */ /* 0x000fc40007ffe0ff */
[----:B------:R-:W-:Y:S01]  /*5490*/  PRMT R42, R56, 0x7632, R42 ;  /* 0x00007632382a7816 */ /* 0x000fe2000000002a */
[----:B------:R-:W-:Y:S01]  /*54a0*/  IMAD R41, R12, 0x2, R31 ;  /* 0x000000020c297824 */ /* 0x000fe200078e021f */
[----:B------:R-:W-:Y:S01]  /*54b0*/  ISETP.LT.AND P6, PT, R39, c[0x0][0x17c], !P0 ;  /* 0x00005f0027007a0c */ /* 0x000fe200047c1270 */
[----:B------:R-:W-:-:S04]  /*54c0*/  IMAD.WIDE R30, R31, 0x2, R2 ;  /* 0x000000021f1e7825 */ /* 0x000fc800078e0202 */
[----:B-1----:R-:W-:Y:S01]  /*54d0*/  IMAD R29, R12, 0x2, R41 ;  /* 0x000000020c1d7824 */ /* 0x002fe200078e0229 */
[----:B------:R0:W-:Y:S01]  /*54e0*/  @P5 STG.E.U16 [R30.64], R56 ;  /* 0x000000381e005986 */ /* 0x0001e2000c101506 */
[----:B------:R-:W-:Y:S01]  /*54f0*/  IMAD.WIDE R36, R41, 0x2, R2 ;  /* 0x0000000229247825 */ /* 0x000fe200078e0202 */
[----:B------:R-:W-:Y:S02]  /*5500*/  PRMT R40, R58, 0x7632, R40 ;  /* 0x000076323a287816 */ /* 0x000fe40000000028 */
[----:B------:R-:W-:Y:S01]  /*5510*/  ISETP.LT.AND P5, PT, R38, c[0x0][0x17c], !P0 ;  /* 0x00005f0026007a0c */ /* 0x000fe200047a1270 */
[----:B------:R-:W-:Y:S01]  /*5520*/  IMAD R39, R12, 0x2, R29 ;  /* 0x000000020c277824 */ /* 0x000fe200078e021d */
[----:B------:R1:W-:Y:S01]  /*5530*/  @P4 STG.E.U16 [R36.64], R42 ;  /* 0x0000002a24004986 */ /* 0x0003e2000c101506 */
[----:B------:R-:W-:Y:S01]  /*5540*/  IMAD.WIDE R28, R29, 0x2, R2 ;  /* 0x000000021d1c7825 */ /* 0x000fe200078e0202 */
[----:B------:R-:W-:Y:S02]  /*5550*/  IADD3 R38, R194, 0x3a, RZ ;  /* 0x0000003ac2267810 */ /* 0x000fe40007ffe0ff */
[----:B------:R-:W-:Y:S01]  /*5560*/  PRMT R41, R60, 0x7632, R41 ;  /* 0x000076323c297816 */ /* 0x000fe20000000029 */
[----:B0-----:R-:W-:Y:S01]  /*5570*/  IMAD.WIDE R30, R39, 0x2, R2 ;  /* 0x00000002271e7825 */ /* 0x001fe200078e0202 */
[----:B------:R0:W-:Y:S01]  /*5580*/  @P3 STG.E.U16 [R28.64], R58 ;  /* 0x0000003a1c003986 */ /* 0x0001e2000c101506 */
[----:B------:R-:W-:-:S02]  /*5590*/  ISETP.LT.AND P4, PT, R38, c[0x0][0x17c], !P0 ;  /* 0x00005f0026007a0c */ /* 0x000fc40004781270 */
[----:B------:R-:W-:Y:S01]  /*55a0*/  IADD3 R38, R194, 0x3c, RZ ;  /* 0x0000003cc2267810 */ /* 0x000fe20007ffe0ff */
[----:B------:R4:W-:Y:S01]  /*55b0*/  @P2 STG.E.U16 [R30.64], R40 ;  /* 0x000000281e002986 */ /* 0x0009e2000c101506 */
[----:B-1----:R-:W-:Y:S02]  /*55c0*/  IMAD R37, R12, 0x2, R39 ;  /* 0x000000020c257824 */ /* 0x002fe400078e0227 */
[----:B------:R-:W-:Y:S02]  /*55d0*/  ISETP.LT.AND P3, PT, R38, c[0x0][0x17c], !P0 ;  /* 0x00005f0026007a0c */ /* 0x000fe40004761270 */
[----:B------:R-:W-:Y:S01]  /*55e0*/  IMAD R39, R12, 0x2, R37 ;  /* 0x000000020c277824 */ /* 0x000fe200078e0225 */
[----:B------:R-:W-:Y:S01]  /*55f0*/  IADD3 R38, R194, 0x3e, RZ ;  /* 0x0000003ec2267810 */ /* 0x000fe20007ffe0ff */
[----:B------:R-:W-:-:S03]  /*5600*/  IMAD.WIDE R36, R37, 0x2, R2 ;  /* 0x0000000225247825 */ /* 0x000fc600078e0202 */
[----:B------:R-:W-:Y:S01]  /*5610*/  ISETP.LT.AND P2, PT, R38, c[0x0][0x17c], !P0 ;  /* 0x00005f0026007a0c */ /* 0x000fe20004741270 */
[----:B0-----:R-:W-:Y:S01]  /*5620*/  IMAD.WIDE R28, R39, 0x2, R2 ;  /* 0x00000002271c7825 */ /* 0x001fe200078e0202 */
[----:B------:R0:W-:Y:S01]  /*5630*/  @P1 STG.E.U16 [R36.64], R60 ;  /* 0x0000003c24001986 */ /* 0x0001e2000c101506 */
[----:B------:R-:W-:Y:S02]  /*5640*/  IADD3 R38, R194, 0x40, RZ ;  /* 0x00000040c2267810 */ /* 0x000fe40007ffe0ff */
[----:B----4-:R-:W-:Y:S01]  /*5650*/  IMAD R31, R12, 0x2, R39 ;  /* 0x000000020c1f7824 */ /* 0x010fe200078e0227 */
[----:B------:R1:W-:Y:S01]  /*5660*/  @P6 STG.E.U16 [R28.64], R41 ;  /* 0x000000291c006986 */ /* 0x0003e2000c101506 */
[----:B------:R-:W-:Y:S02]  /*5670*/  ISETP.LT.AND P6, PT, R34, c[0x0][0x17c], !P0 ;  /* 0x00005f0022007a0c */ /* 0x000fe400047c1270 */
[----:B------:R-:W-:Y:S01]  /*5680*/  IMAD R39, R12, 0x2, R31 ;  /* 0x000000020c277824 */ /* 0x000fe200078e021f */
[----:B------:R-:W-:Y:S01]  /*5690*/  ISETP.LT.AND P1, PT, R38, c[0x0][0x17c], !P0 ;  /* 0x00005f0026007a0c */ /* 0x000fe20004721270 */
[----:B------:R-:W-:Y:S01]  /*56a0*/  IMAD.WIDE R30, R31, 0x2, R2 ;  /* 0x000000021f1e7825 */ /* 0x000fe200078e0202 */
[----:B------:R-:W-:-:S02]  /*56b0*/  IADD3 R38, R194, 0x44, RZ ;  /* 0x00000044c2267810 */ /* 0x000fc40007ffe0ff */
[C---:B0-----:R-:W-:Y:S02]  /*56c0*/  PRMT R37, R35.reuse, 0x7610, R37 ;  /* 0x0000761023257816 */ /* 0x041fe40000000025 */
[----:B------:R-:W-:Y:S01]  /*56d0*/  PRMT R36, R35, 0x7632, R36 ;  /* 0x0000763223247816 */ /* 0x000fe20000000024 */
[----:B------:R-:W-:Y:S02]  /*56e0*/  IMAD.WIDE R34, R39, 0x2, R2 ;  /* 0x0000000227227825 */ /* 0x000fe400078e0202 */
[----:B------:R0:W-:Y:S01]  /*56f0*/  @P5 STG.E.U16 [R30.64], R37 ;  /* 0x000000251e005986 */ /* 0x0001e2000c101506 */
[----:B------:R-:W-:Y:S01]  /*5700*/  ISETP.LT.AND P5, PT, R38, c[0x0][0x17c], !P0 ;  /* 0x00005f0026007a0c */ /* 0x000fe200047a1270 */
[C---:B-1----:R-:W-:Y:S02]  /*5710*/  IMAD R29, R12.reuse, 0x2, R39 ;  /* 0x000000020c1d7824 */ /* 0x042fe400078e0227 */
[----:B------:R1:W-:Y:S01]  /*5720*/  @P4 STG.E.U16 [R34.64], R36 ;  /* 0x0000002422004986 */ /* 0x0003e2000c101506 */
[----:B0-----:R-:W-:Y:S01]  /*5730*/  F2FP.PACK_AB R31, R33, R32 ;  /* 0x00000020211f723e */ /* 0x001fe200000000ff */
[----:B------:R-:W-:Y:S01]  /*5740*/  IMAD R33, R12, 0x2, R29 ;  /* 0x000000020c217824 */ /* 0x000fe200078e021d */
[----:B------:R-:W-:Y:S01]  /*5750*/  IADD3 R32, R194, 0x46, RZ ;  /* 0x00000046c2207810 */ /* 0x000fe20007ffe0ff */
[----:B------:R-:W-:Y:S01]  /*5760*/  IMAD.WIDE R28, R29, 0x2, R2 ;  /* 0x000000021d1c7825 */ /* 0x000fe200078e0202 */
[----:B-1----:R-:W-:-:S02]  /*5770*/  PRMT R35, R31, 0x7610, R35 ;  /* 0x000076101f237816 */ /* 0x002fc40000000023 */
[----:B------:R-:W-:Y:S02]  /*5780*/  ISETP.LT.AND P4, PT, R32, c[0x0][0x17c], !P0 ;  /* 0x00005f0020007a0c */ /* 0x000fe40004781270 */
[----:B------:R-:W-:Y:S01]  /*5790*/  IADD3 R32, R194, 0x48, RZ ;  /* 0x00000048c2207810 */ /* 0x000fe20007ffe0ff */
[----:B------:R0:W-:Y:S01]  /*57a0*/  @P3 STG.E.U16 [R28.64], R35 ;  /* 0x000000231c003986 */ /* 0x0001e2000c101506 */
[----:B------:R-:W-:Y:S01]  /*57b0*/  PRMT R37, R31, 0x7632, R37 ;  /* 0x000076321f257816 */ /* 0x000fe20000000025 */
[----:B------:R-:W-:Y:S01]  /*57c0*/  IMAD.WIDE R30, R33, 0x2, R2 ;  /* 0x00000002211e7825 */ /* 0x000fe200078e0202 */
[----:B------:R-:W-:Y:S02]  /*57d0*/  ISETP.LT.AND P3, PT, R32, c[0x0][0x17c], !P0 ;  /* 0x00005f0020007a0c */ /* 0x000fe40004761270 */
[----:B------:R-:W-:Y:S02]  /*57e0*/  IADD3 R32, R194, 0x4a, RZ ;  /* 0x0000004ac2207810 */ /* 0x000fe40007ffe0ff */
[----:B------:R1:W-:Y:S02]  /*57f0*/  @P2 STG.E.U16 [R30.64], R37 ;  /* 0x000000251e002986 */ /* 0x0003e4000c101506 */
[----:B------:R-:W-:-:S02]  /*5800*/  ISETP.LT.AND P2, PT, R32, c[0x0][0x17c], !P0 ;  /* 0x00005f0020007a0c */ /* 0x000fc40004741270 */
[----:B------:R-:W-:Y:S02]  /*5810*/  IADD3 R32, R194, 0x4c, RZ ;  /* 0x0000004cc2207810 */ /* 0x000fe40007ffe0ff */
[----:B0-----:R-:W-:Y:S01]  /*5820*/  F2FP.PACK_AB R29, R27, R26 ;  /* 0x0000001a1b1d723e */ /* 0x001fe200000000ff */
[----:B------:R-:W-:-:S03]  /*5830*/  IMAD R27, R12, 0x2, R33 ;  /* 0x000000020c1b7824 */ /* 0x000fc600078e0221 */
[C---:B------:R-:W-:Y:S01]  /*5840*/  PRMT R34, R29.reuse, 0x7610, R34 ;  /* 0x000076101d227816 */ /* 0x040fe20000000022 */
[----:B------:R-:W-:Y:S01]  /*5850*/  IMAD R33, R12, 0x2, R27 ;  /* 0x000000020c217824 */ /* 0x000fe200078e021b */
[----:B------:R-:W-:Y:S01]  /*5860*/  PRMT R35, R29, 0x7632, R35 ;  /* 0x000076321d237816 */ /* 0x000fe20000000023 */
[----:B------:R-:W-:Y:S01]  /*5870*/  IMAD.WIDE R26, R27, 0x2, R2 ;  /* 0x000000021b1a7825 */ /* 0x000fe200078e0202 */
[----:B-1----:R-:W-:-:S03]  /*5880*/  IADD3 R30, R194, 0x4e, RZ ;  /* 0x0000004ec21e7810 */ /* 0x002fc60007ffe0ff */
[----:B------:R-:W-:Y:S01]  /*5890*/  IMAD.WIDE R28, R33, 0x2, R2 ;  /* 0x00000002211c7825 */ /* 0x000fe200078e0202 */
[----:B------:R0:W-:Y:S01]  /*58a0*/  @P1 STG.E.U16 [R26.64], R34 ;  /* 0x000000221a001986 */ /* 0x0001e2000c101506 */
[----:B------:R-:W-:-:S03]  /*58b0*/  ISETP.LT.AND P1, PT, R32, c[0x0][0x17c], !P0 ;  /* 0x00005f0020007a0c */ /* 0x000fc60004721270 */
[----:B------:R1:W-:Y:S01]  /*58c0*/  @P6 STG.E.U16 [R28.64], R35 ;  /* 0x000000231c006986 */ /* 0x0003e2000c101506 */
[----:B------:R-:W-:Y:S02]  /*58d0*/  ISETP.LT.AND P6, PT, R30, c[0x0][0x17c], !P0 ;  /* 0x00005f001e007a0c */ /* 0x000fe400047c1270 */
        /* <DEDUP_REMOVED lines=71> */
[----:B------:R-:W-:-:S04]  /*5d50*/  IMAD.WIDE R14, R15, 0x2, R2 ;  /* 0x000000020f0e7825 */ /* 0x000fc800078e0202 */
[----:B------:R-:W-:Y:S01]  /*5d60*/  IMAD.WIDE R16, R21, 0x2, R2 ;  /* 0x0000000215107825 */ /* 0x000fe200078e0202 */
[----:B------:R0:W-:Y:S01]  /*5d70*/  @P1 STG.E.U16 [R14.64], R22 ;  /* 0x000000160e001986 */ /* 0x0001e2000c101506 */
[----:B------:R-:W-:Y:S02]  /*5d80*/  ISETP.LT.AND P1, PT, R20, c[0x0][0x17c], !P0 ;  /* 0x00005f0014007a0c */ /* 0x000fe40004721270 */
[C---:B-1----:R-:W-:Y:S01]  /*5d90*/  IMAD R19, R12.reuse, 0x2, R21 ;  /* 0x000000020c137824 */ /* 0x042fe200078e0215 */
[----:B------:R1:W-:Y:S01]  /*5da0*/  @P6 STG.E.U16 [R16.64], R23 ;  /* 0x0000001710006986 */ /* 0x0003e2000c101506 */
[----:B------:R-:W-:Y:S02]  /*5db0*/  F2FP.PACK_AB R20, R11, R8 ;  /* 0x000000080b14723e */ /* 0x000fe400000000ff */
[----:B------:R-:W-:Y:S01]  /*5dc0*/  IMAD R21, R12, 0x2, R19 ;  /* 0x000000020c157824 */ /* 0x000fe200078e0213 */
[----:B------:R-:W-:Y:S01]  /*5dd0*/  LDS R16, [R195.X4] ;  /* 0x00000000c3107984 */ /* 0x000fe20000004800 */
[----:B------:R-:W-:Y:S01]  /*5de0*/  IMAD.WIDE R18, R19, 0x2, R2 ;  /* 0x0000000213127825 */ /* 0x000fe200078e0202 */
[----:B0-----:R-:W-:-:S02]  /*5df0*/  F2FP.PACK_AB R15, R6, R9 ;  /* 0x00000009060f723e */ /* 0x001fc400000000ff */
[----:B------:R-:W-:Y:S01]  /*5e00*/  LDS R23, [R195.X4+0xe38] ;  /* 0x000e3800c3177984 */ /* 0x000fe20000004800 */
[C---:B------:R-:W-:Y:S02]  /*5e10*/  IADD3 R9, R194.reuse, 0x68, RZ ;  /* 0x00000068c2097810 */ /* 0x040fe40007ffe0ff */
[C---:B-1----:R-:W-:Y:S02]  /*5e20*/  PRMT R17, R15.reuse, 0x7610, R17 ;  /* 0x000076100f117816 */ /* 0x042fe40000000011 */
[----:B------:R-:W-:Y:S01]  /*5e30*/  PRMT R24, R15, 0x7632, R24 ;  /* 0x000076320f187816 */ /* 0x000fe20000000018 */
[----:B------:R-:W-:Y:S01]  /*5e40*/  IMAD.WIDE R14, R21, 0x2, R2 ;  /* 0x00000002150e7825 */ /* 0x000fe200078e0202 */
[----:B------:R-:W-:Y:S01]  /*5e50*/  IADD3 R6, R194, 0x66, RZ ;  /* 0x00000066c2067810 */ /* 0x000fe20007ffe0ff */
[----:B------:R0:W-:Y:S01]  /*5e60*/  @P5 STG.E.U16 [R18.64], R17 ;  /* 0x0000001112005986 */ /* 0x0001e2000c101506 */
[----:B------:R-:W-:Y:S01]  /*5e70*/  ISETP.LT.AND P5, PT, R9, c[0x0][0x17c], !P0 ;  /* 0x00005f0009007a0c */ /* 0x000fe200047a1270 */
[----:B------:R-:W-:Y:S01]  /*5e80*/  IMAD R9, R12, 0x2, R21 ;  /* 0x000000020c097824 */ /* 0x000fe200078e0215 */
[----:B------:R-:W-:Y:S01]  /*5e90*/  ISETP.LT.AND P6, PT, R6, c[0x0][0x17c], !P0 ;  /* 0x00005f0006007a0c */ /* 0x000fe200047c1270 */
[----:B------:R1:W-:Y:S01]  /*5ea0*/  @P4 STG.E.U16 [R14.64], R24 ;  /* 0x000000180e004986 */ /* 0x0003e2000c101506 */
[----:B------:R-:W-:Y:S01]  /*5eb0*/  IADD3 R6, R194, 0x6a, RZ ;  /* 0x0000006ac2067810 */ /* 0x000fe20007ffe0ff */
[----:B------:R-:W-:Y:S01]  /*5ec0*/  IMAD R11, R12, 0x2, R9 ;  /* 0x000000020c0b7824 */ /* 0x000fe200078e0209 */
[----:B------:R-:W-:Y:S01]  /*5ed0*/  PRMT R22, R10, 0x7632, R22 ;  /* 0x000076320a167816 */ /* 0x000fe20000000016 */
[----:B------:R-:W-:Y:S01]  /*5ee0*/  IMAD.WIDE R8, R9, 0x2, R2 ;  /* 0x0000000209087825 */ /* 0x000fe200078e0202 */
[----:B------:R-:W-:-:S02]  /*5ef0*/  ISETP.LT.AND P4, PT, R6, c[0x0][0x17c], !P0 ;  /* 0x00005f0006007a0c */ /* 0x000fc40004781270 */
[----:B------:R-:W-:Y:S01]  /*5f00*/  IADD3 R6, R194, 0x6e, RZ ;  /* 0x0000006ec2067810 */ /* 0x000fe20007ffe0ff */
[----:B0-----:R-:W-:Y:S01]  /*5f10*/  IMAD R17, R12, 0x2, R11 ;  /* 0x000000020c117824 */ /* 0x001fe200078e020b */
[----:B------:R-:W-:Y:S01]  /*5f20*/  PRMT R18, R10, 0x7610, R18 ;  /* 0x000076100a127816 */ /* 0x000fe20000000012 */
[----:B------:R-:W-:-:S04]  /*5f30*/  IMAD.WIDE R10, R11, 0x2, R2 ;  /* 0x000000020b0a7825 */ /* 0x000fc800078e0202 */
[----:B-1----:R-:W-:Y:S01]  /*5f40*/  IMAD.WIDE R14, R17, 0x2, R2 ;  /* 0x00000002110e7825 */ /* 0x002fe200078e0202 */
[----:B------:R0:W-:Y:S01]  /*5f50*/  @P3 STG.E.U16 [R8.64], R18 ;  /* 0x0000001208003986 */ /* 0x0001e2000c101506 */
[----:B------:R-:W-:Y:S02]  /*5f60*/  ISETP.LT.AND P3, PT, R13, c[0x0][0x17c], !P0 ;  /* 0x00005f000d007a0c */ /* 0x000fe40004761270 */
[----:B------:R-:W-:Y:S01]  /*5f70*/  IMAD R19, R12, 0x2, R17 ;  /* 0x000000020c137824 */ /* 0x000fe200078e0211 */
[----:B------:R2:W-:Y:S01]  /*5f80*/  @P2 STG.E.U16 [R10.64], R22 ;  /* 0x000000160a002986 */ /* 0x0005e2000c101506 */
[----:B------:R-:W-:Y:S02]  /*5f90*/  ISETP.LT.AND P2, PT, R6, c[0x0][0x17c], !P0 ;  /* 0x00005f0006007a0c */ /* 0x000fe40004741270 */
[----:B------:R-:W-:Y:S01]  /*5fa0*/  IMAD R21, R12, 0x2, R19 ;  /* 0x000000020c157824 */ /* 0x000fe200078e0213 */
[----:B------:R-:W1:Y:S01]  /*5fb0*/  LDS R17, [R195.X4+0x208] ;  /* 0x00020800c3117984 */ /* 0x000e620000004800 */
[----:B------:R-:W-:-:S03]  /*5fc0*/  IADD3 R13, R194, 0x72, RZ ;  /* 0x00000072c20d7810 */ /* 0x000fc60007ffe0ff */
[----:B------:R4:W-:Y:S01]  /*5fd0*/  @P1 STG.E.U16 [R14.64], R20 ;  /* 0x000000140e001986 */ /* 0x0009e2000c101506 */
[----:B0-----:R-:W-:Y:S01]  /*5fe0*/  IMAD.WIDE R8, R21, 0x2, R2 ;  /* 0x0000000215087825 */ /* 0x001fe200078e0202 */
[----:B--2---:R-:W-:-:S03]  /*5ff0*/  F2FP.PACK_AB R11, R7, R4 ;  /* 0x00000004070b723e */ /* 0x004fc600000000ff */
[----:B------:R-:W-:Y:S01]  /*6000*/  IMAD.WIDE R6, R19, 0x2, R2 ;  /* 0x0000000213067825 */ /* 0x000fe200078e0202 */
[----:B---3--:R-:W-:Y:S01]  /*6010*/  F2FP.PACK_AB R10, R5, R0 ;  /* 0x00000000050a723e */ /* 0x008fe200000000ff */
[----:B------:R-:W-:Y:S01]  /*6020*/  LDS R18, [R195.X4+0x410] ;  /* 0x00041000c3127984 */ /* 0x000fe20000004800 */
[----:B------:R-:W-:Y:S01]  /*6030*/  IADD3 R4, R194, 0x70, RZ ;  /* 0x00000070c2047810 */ /* 0x000fe20007ffe0ff */
[----:B------:R-:W-:Y:S01]  /*6040*/  IMAD R5, R12, 0x2, R21 ;  /* 0x000000020c057824 */ /* 0x000fe200078e0215 */
[----:B------:R-:W-:Y:S01]  /*6050*/  IADD3 R0, R194, 0x76, RZ ;  /* 0x00000076c2007810 */ /* 0x000fe20007ffe0ff */
[----:B------:R-:W0:Y:S01]  /*6060*/  LDS R19, [R195.X4+0x618] ;  /* 0x00061800c3137984 */ /* 0x000e220000004800 */
[----:B----4-:R-:W-:Y:S02]  /*6070*/  PRMT R15, R20, 0x7632, R15 ;  /* 0x00007632140f7816 */ /* 0x010fe4000000000f */
[----:B------:R-:W-:Y:S01]  /*6080*/  ISETP.LT.AND P1, PT, R4, c[0x0][0x17c], !P0 ;  /* 0x00005f0004007a0c */ /* 0x000fe20004721270 */
[----:B------:R-:W-:Y:S01]  /*6090*/  LDS R20, [R195.X4+0x820] ;  /* 0x00082000c3147984 */ /* 0x000fe20000004800 */
[----:B------:R-:W-:-:S02]  /*60a0*/  IADD3 R4, R194, 0x74, RZ ;  /* 0x00000074c2047810 */ /* 0x000fc40007ffe0ff */
[----:B------:R-:W-:Y:S01]  /*60b0*/  PRMT R14, R11, 0x7632, R14 ;  /* 0x000076320b0e7816 */ /* 0x000fe2000000000e */
[----:B------:R-:W2:Y:S04]  /*60c0*/  LDS R21, [R195.X4+0xa28] ;  /* 0x000a2800c3157984 */ /* 0x000ea80000004800 */
[----:B------:R3:W-:Y:S01]  /*60d0*/  @P6 STG.E.U16 [R6.64], R15 ;  /* 0x0000000f06006986 */ /* 0x0007e2000c101506 */
[----:B------:R-:W-:-:S03]  /*60e0*/  ISETP.LT.AND P6, PT, R13, c[0x0][0x17c], !P0 ;  /* 0x00005f000d007a0c */ /* 0x000fc600047c1270 */
[----:B------:R-:W4:Y:S04]  /*60f0*/  LDS R22, [R195.X4+0xc30] ;  /* 0x000c3000c3167984 */ /* 0x000f280000004800 */
[----:B------:R1:W-:Y:S01]  /*6100*/  @P5 STG.E.U16 [R8.64], R11 ;  /* 0x0000000b08005986 */ /* 0x0003e2000c101506 */
[----:B------:R-:W-:Y:S01]  /*6110*/  ISETP.LT.AND P5, PT, R4, c[0x0][0x17c], !P0 ;  /* 0x00005f0004007a0c */ /* 0x000fe200047a1270 */
[----:B---3--:R-:W-:Y:S01]  /*6120*/  IMAD R7, R12, 0x2, R5 ;  /* 0x000000020c077824 */ /* 0x008fe200078e0205 */
[----:B-1----:R-:W-:Y:S01]  /*6130*/  F2FP.PACK_AB R16, R17, R16 ;  /* 0x000000101110723e */ /* 0x002fe200000000ff */
[----:B------:R-:W-:-:S05]  /*6140*/  IMAD.WIDE R4, R5, 0x2, R2 ;  /* 0x0000000205047825 */ /* 0x000fca00078e0202 */
[----:B------:R1:W-:Y:S01]  /*6150*/  @P4 STG.E.U16 [R4.64], R14 ;  /* 0x0000000e04004986 */ /* 0x0003e2000c101506 */
[----:B------:R-:W-:Y:S01]  /*6160*/  IMAD R9, R12, 0x2, R7 ;  /* 0x000000020c097824 */ /* 0x000fe200078e0207 */
[----:B------:R-:W-:Y:S01]  /*6170*/  ISETP.LT.AND P4, PT, R0, c[0x0][0x17c], !P0 ;  /* 0x00005f0000007a0c */ /* 0x000fe20004781270 */
[----:B------:R-:W-:Y:S01]  /*6180*/  IMAD.WIDE R6, R7, 0x2, R2 ;  /* 0x0000000207067825 */ /* 0x000fe200078e0202 */
[----:B------:R-:W-:-:S03]  /*6190*/  IADD3 R0, R194, 0x78, RZ ;  /* 0x00000078c2007810 */ /* 0x000fc60007ffe0ff */
[----:B------:R-:W-:Y:S01]  /*61a0*/  IMAD R11, R12, 0x2, R9 ;  /* 0x000000020c0b7824 */ /* 0x000fe200078e0209 */
[----:B------:R3:W-:Y:S01]  /*61b0*/  @P3 STG.E.U16 [R6.64], R10 ;  /* 0x0000000a06003986 */ /* 0x0007e2000c101506 */
[----:B------:R-:W-:Y:S01]  /*61c0*/  IMAD.WIDE R8, R9, 0x2, R2 ;  /* 0x0000000209087825 */ /* 0x000fe200078e0202 */
[----:B------:R-:W-:Y:S02]  /*61d0*/  ISETP.LT.AND P3, PT, R0, c[0x0][0x17c], !P0 ;  /* 0x00005f0000007a0c */ /* 0x000fe40004761270 */
[----:B-1----:R-:W-:Y:S01]  /*61e0*/  PRMT R5, R10, 0x7632, R5 ;  /* 0x000076320a057816 */ /* 0x002fe20000000005 */
[----:B------:R-:W-:Y:S01]  /*61f0*/  IMAD R13, R12, 0x2, R11 ;  /* 0x000000020c0d7824 */ /* 0x000fe200078e020b */
[----:B------:R-:W-:Y:S02]  /*6200*/  IADD3 R0, R194, 0x7a, RZ ;  /* 0x0000007ac2007810 */ /* 0x000fe40007ffe0ff */
[----:B0-----:R-:W-:Y:S01]  /*6210*/  F2FP.PACK_AB R18, R19, R18 ;  /* 0x000000121312723e */ /* 0x001fe200000000ff */
[----:B------:R-:W-:Y:S01]  /*6220*/  IMAD R15, R12, 0x2, R13 ;  /* 0x000000020c0f7824 */ /* 0x000fe200078e020d */
[----:B------:R0:W-:Y:S01]  /*6230*/  @P2 STG.E.U16 [R8.64], R5 ;  /* 0x0000000508002986 */ /* 0x0001e2000c101506 */
[----:B------:R-:W-:Y:S01]  /*6240*/  ISETP.LT.AND P2, PT, R0, c[0x0][0x17c], !P0 ;  /* 0x00005f0000007a0c */ /* 0x000fe20004741270 */
[----:B---3--:R-:W-:Y:S01]  /*6250*/  IMAD.WIDE R6, R13, 0x2, R2 ;  /* 0x000000020d067825 */ /* 0x008fe200078e0202 */
[----:B------:R-:W-:-:S02]  /*6260*/  IADD3 R0, R194, 0x7c, RZ ;  /* 0x0000007cc2007810 */ /* 0x000fc40007ffe0ff */
[----:B------:R-:W-:Y:S01]  /*6270*/  IADD3 R194, R194, 0x7e, RZ ;  /* 0x0000007ec2c27810 */ /* 0x000fe20007ffe0ff */
[C---:B------:R-:W-:Y:S01]  /*6280*/  IMAD R17, R12.reuse, 0x2, R15 ;  /* 0x000000020c117824 */ /* 0x040fe200078e020f */
[----:B--2---:R-:W-:Y:S02]  /*6290*/  F2FP.PACK_AB R20, R21, R20 ;  /* 0x000000141514723e */ /* 0x004fe400000000ff */
[----:B----4-:R-:W-:Y:S01]  /*62a0*/  F2FP.PACK_AB R22, R23, R22 ;  /* 0x000000161716723e */ /* 0x010fe200000000ff */
[----:B------:R-:W-:Y:S02]  /*62b0*/  IMAD R25, R12, 0x2, R17 ;  /* 0x000000020c197824 */ /* 0x000fe400078e0211 */
[----:B0-----:R-:W-:-:S04]  /*62c0*/  IMAD.WIDE R4, R11, 0x2, R2 ;  /* 0x000000020b047825 */ /* 0x001fc800078e0202 */
[----:B------:R-:W-:Y:S01]  /*62d0*/  IMAD R27, R12, 0x2, R25 ;  /* 0x000000020c1b7824 */ /* 0x000fe200078e0219 */
[----:B------:R0:W-:Y:S01]  /*62e0*/  @P1 STG.E.U16 [R4.64], R16 ;  /* 0x0000001004001986 */ /* 0x0001e2000c101506 */
[----:B------:R-:W-:Y:S01]  /*62f0*/  ISETP.LT.AND P1, PT, R0, c[0x0][0x17c], !P0 ;  /* 0x00005f0000007a0c */ /* 0x000fe20004721270 */
[----:B------:R-:W-:Y:S01]  /*6300*/  IMAD.WIDE R8, R15, 0x2, R2 ;  /* 0x000000020f087825 */ /* 0x000fe200078e0202 */
[----:B------:R-:W-:Y:S02]  /*6310*/  PRMT R0, R16, 0x7632, R0 ;  /* 0x0000763210007816 */ /* 0x000fe40000000000 */
[----:B------:R-:W-:Y:S01]  /*6320*/  ISETP.LT.AND P0, PT, R194, c[0x0][0x17c], !P0 ;  /* 0x00005f00c2007a0c */ /* 0x000fe20004701270 */
[----:B------:R-:W-:Y:S02]  /*6330*/  IMAD R29, R12, 0x2, R27 ;  /* 0x000000020c1d7824 */ /* 0x000fe400078e021b */
[----:B------:R1:W-:Y:S01]  /*6340*/  @P6 STG.E.U16 [R6.64], R0 ;  /* 0x0000000006006986 */ /* 0x0003e2000c101506 */
[----:B------:R-:W-:Y:S01]  /*6350*/  IMAD.WIDE R10, R17, 0x2, R2 ;  /* 0x00000002110a7825 */ /* 0x000fe200078e0202 */
[----:B0-----:R-:W-:-:S03]  /*6360*/  PRMT R16, R20, 0x7632, R16 ;  /* 0x0000763214107816 */ /* 0x001fc60000000010 */
[----:B------:R-:W-:Y:S01]  /*6370*/  IMAD R31, R12, 0x2, R29 ;  /* 0x000000020c1f7824 */ /* 0x000fe200078e021d */
[----:B------:R0:W-:Y:S01]  /*6380*/  @P5 STG.E.U16 [R8.64], R18 ;  /* 0x0000001208005986 */ /* 0x0001e2000c101506 */
[----:B------:R-:W-:-:S04]  /*6390*/  IMAD.WIDE R12, R25, 0x2, R2 ;  /* 0x00000002190c7825 */ /* 0x000fc800078e0202 */
[----:B------:R-:W-:Y:S01]  /*63a0*/  IMAD.WIDE R14, R27, 0x2, R2 ;  /* 0x000000021b0e7825 */ /* 0x000fe200078e0202 */
[----:B-1----:R-:W-:-:S03]  /*63b0*/  PRMT R7, R18, 0x7632, R7 ;  /* 0x0000763212077816 */ /* 0x002fc60000000007 */
[--C-:B------:R-:W-:Y:S02]  /*63c0*/  IMAD.WIDE R4, R29, 0x2, R2.reuse ;  /* 0x000000021d047825 */ /* 0x100fe400078e0202 */
[----:B------:R0:W-:Y:S02]  /*63d0*/  @P4 STG.E.U16 [R10.64], R7 ;  /* 0x000000070a004986 */ /* 0x0001e4000c101506 */
[----:B------:R-:W-:Y:S02]  /*63e0*/  IMAD.WIDE R2, R31, 0x2, R2 ;  /* 0x000000021f027825 */ /* 0x000fe400078e0202 */
[----:B------:R0:W-:Y:S04]  /*63f0*/  @P3 STG.E.U16 [R12.64], R20 ;  /* 0x000000140c003986 */ /* 0x0001e8000c101506 */
[----:B------:R0:W-:Y:S04]  /*6400*/  @P2 STG.E.U16 [R14.64], R16 ;  /* 0x000000100e002986 */ /* 0x0001e8000c101506 */
[----:B------:R0:W-:Y:S01]  /*6410*/  @P1 STG.E.U16 [R4.64], R22 ;  /* 0x0000001604001986 */ /* 0x0001e2000c101506 */
[----:B------:R-:W-:Y:S05]  /*6420*/  @!P0 EXIT ;  /* 0x000000000000894d */ /* 0x000fea0003800000 */
[----:B------:R-:W-:-:S05]  /*6430*/  PRMT R0, R22, 0x7632, R0 ;  /* 0x0000763216007816 */ /* 0x000fca0000000000 */
[----:B------:R-:W-:Y:S01]  /*6440*/  STG.E.U16 [R2.64], R0 ;  /* 0x0000000002007986 */ /* 0x000fe2000c101506 */
[----:B------:R-:W-:Y:S05]  /*6450*/  EXIT ;  /* 0x000000000000794d */ /* 0x000fea0003800000 */
.L_x_3:
[----:B------:R-:W-:-:S00]  /*6460*/  BRA `(.L_x_3) ;  /* 0xfffffff000007947 */ /* 0x000fc0000383ffff */
[----:B------:R-:W-:-:S00]  /*6470*/  NOP ;  /* 0x0000000000007918 */ /* 0x000fc00000000000 */
        /* <DEDUP_REMOVED lines=8> */
.L_x_4:


//--------------------- .nv.shared.matmul_kernel_01234567891011 --------------------------
	.section	.nv.shared.matmul_kernel_01234567891011,"aw",@nobits
	.align	16
